	.headerflags	@"EF_CUDA_TEXMODE_UNIFIED EF_CUDA_64BIT_ADDRESS EF_CUDA_ACCELERATORS EF_CUDA_SM90 EF_CUDA_VIRTUAL_SM(EF_CUDA_SM90)"
	.elftype	@"ET_EXEC"


//--------------------- .nv.info                  --------------------------
	.section	.nv.info,"",@"SHT_CUDA_INFO"
	.align	4


	//----- nvinfo : EIATTR_REGCOUNT
	.align		4
        /*0000*/ 	.byte	0x04, 0x2f
        /*0002*/ 	.short	(.L_1 - .L_0)
	.align		4
.L_0:
        /*0004*/ 	.word	index@(triton_poi_fused_max_pool2d_with_indices_12)
        /*0008*/ 	.word	0x00000050


	//----- nvinfo : EIATTR_MIN_STACK_SIZE
	.align		4
.L_1:
        /*000c*/ 	.byte	0x04, 0x12
        /*000e*/ 	.short	(.L_3 - .L_2)
	.align		4
.L_2:
        /*0010*/ 	.word	index@(triton_poi_fused_max_pool2d_with_indices_12)
        /*0014*/ 	.word	0x00000000


	//----- nvinfo : EIATTR_FRAME_SIZE
	.align		4
.L_3:
        /*0018*/ 	.byte	0x04, 0x11
        /*001a*/ 	.short	(.L_5 - .L_4)
	.align		4
.L_4:
        /*001c*/ 	.word	index@(triton_poi_fused_max_pool2d_with_indices_12)
        /*0020*/ 	.word	0x00000000


	//----- nvinfo : EIATTR_MIN_STACK_SIZE
	.align		4
.L_5:
        /*0024*/ 	.byte	0x04, 0x12
        /*0026*/ 	.short	(.L_7 - .L_6)
	.align		4
.L_6:
        /*0028*/ 	.word	index@(triton_poi_fused_max_pool2d_with_indices_12)
        /*002c*/ 	.word	0x00000000
.L_7:


//--------------------- .nv.info.triton_poi_fused_max_pool2d_with_indices_12 --------------------------
	.section	.nv.info.triton_poi_fused_max_pool2d_with_indices_12,"",@"SHT_CUDA_INFO"
	.sectionflags	@""
	.align	4


	//----- nvinfo : EIATTR_CUDA_API_VERSION
	.align		4
        /*0000*/ 	.byte	0x04, 0x37
        /*0002*/ 	.short	(.L_9 - .L_8)
.L_8:
        /*0004*/ 	.word	0x0000007c


	//----- nvinfo : EIATTR_KPARAM_INFO
	.align		4
.L_9:
        /*0008*/ 	.byte	0x04, 0x17
        /*000a*/ 	.short	(.L_11 - .L_10)
.L_10:
        /*000c*/ 	.word	0x00000000
        /*0010*/ 	.short	0x0004
        /*0012*/ 	.short	0x001c
        /*0014*/ 	.byte	0x00, 0xf0, 0x11, 0x00


	//----- nvinfo : EIATTR_KPARAM_INFO
	.align		4
.L_11:
        /*0018*/ 	.byte	0x04, 0x17
        /*001a*/ 	.short	(.L_13 - .L_12)
.L_12:
        /*001c*/ 	.word	0x00000000
        /*0020*/ 	.short	0x0003
        /*0022*/ 	.short	0x0018
        /*0024*/ 	.byte	0x00, 0xf0, 0x11, 0x00


	//----- nvinfo : EIATTR_KPARAM_INFO
	.align		4
.L_13:
        /*0028*/ 	.byte	0x04, 0x17
        /*002a*/ 	.short	(.L_15 - .L_14)
.L_14:
        /*002c*/ 	.word	0x00000000
        /*0030*/ 	.short	0x0002
        /*0032*/ 	.short	0x0010
        /*0034*/ 	.byte	0x00, 0xf4, 0x21, 0x00


	//----- nvinfo : EIATTR_KPARAM_INFO
	.align		4
.L_15:
        /*0038*/ 	.byte	0x04, 0x17
        /*003a*/ 	.short	(.L_17 - .L_16)
.L_16:
        /*003c*/ 	.word	0x00000000
        /*0040*/ 	.short	0x0001
        /*0042*/ 	.short	0x0008
        /*0044*/ 	.byte	0x00, 0xf4, 0x21, 0x00


	//----- nvinfo : EIATTR_KPARAM_INFO
	.align		4
.L_17:
        /*0048*/ 	.byte	0x04, 0x17
        /*004a*/ 	.short	(.L_19 - .L_18)
.L_18:
        /*004c*/ 	.word	0x00000000
        /*0050*/ 	.short	0x0000
        /*0052*/ 	.short	0x0000
        /*0054*/ 	.byte	0x00, 0xf4, 0x21, 0x00


	//----- nvinfo : EIATTR_SPARSE_MMA_MASK
	.align		4
.L_19:
        /*0058*/ 	.byte	0x03, 0x50
        /*005a*/ 	.short	0x0000


	//----- nvinfo : EIATTR_MAXREG_COUNT
	.align		4
        /*005c*/ 	.byte	0x03, 0x1b
        /*005e*/ 	.short	0x00ff


	//----- nvinfo : EIATTR_EXIT_INSTR_OFFSETS
	.align		4
        /*0060*/ 	.byte	0x04, 0x1c
        /*0062*/ 	.short	(.L_21 - .L_20)


	//   ....[0]....
.L_20:
        /*0064*/ 	.word	0x00002fb0


	//   ....[1]....
        /*0068*/ 	.word	0x00002fd0


	//----- nvinfo : EIATTR_REQNTID
	.align		4
.L_21:
        /*006c*/ 	.byte	0x04, 0x10
        /*006e*/ 	.short	(.L_23 - .L_22)
.L_22:
        /*0070*/ 	.word	0x00000100
        /*0074*/ 	.word	0x00000001
        /*0078*/ 	.word	0x00000001


	//----- nvinfo : EIATTR_CBANK_PARAM_SIZE
	.align		4
.L_23:
        /*007c*/ 	.byte	0x03, 0x19
        /*007e*/ 	.short	0x0020


	//----- nvinfo : EIATTR_PARAM_CBANK
	.align		4
        /*0080*/ 	.byte	0x04, 0x0a
        /*0082*/ 	.short	(.L_25 - .L_24)
	.align		4
.L_24:
        /*0084*/ 	.word	index@(.nv.constant0.triton_poi_fused_max_pool2d_with_indices_12)
        /*0088*/ 	.short	0x0210
        /*008a*/ 	.short	0x0020


	//----- nvinfo : EIATTR_SW_WAR
	.align		4
.L_25:
        /*008c*/ 	.byte	0x04, 0x36
        /*008e*/ 	.short	(.L_27 - .L_26)
.L_26:
        /*0090*/ 	.word	0x00000008
.L_27:


//--------------------- .nv.callgraph             --------------------------
	.section	.nv.callgraph,"",@"SHT_CUDA_CALLGRAPH"
	.align	4
	.sectionentsize	8
	.align		4
        /*0000*/ 	.word	0x00000000
	.align		4
        /*0004*/ 	.word	0xffffffff
	.align		4
        /*0008*/ 	.word	0x00000000
	.align		4
        /*000c*/ 	.word	0xfffffffe
	.align		4
        /*0010*/ 	.word	0x00000000
	.align		4
        /*0014*/ 	.word	0xfffffffd
	.align		4
        /*0018*/ 	.word	0x00000000
	.align		4
        /*001c*/ 	.word	0xfffffffc


//--------------------- .text.triton_poi_fused_max_pool2d_with_indices_12 --------------------------
	.section	.text.triton_poi_fused_max_pool2d_with_indices_12,"ax",@progbits
	.sectionflags	@"SHF_BARRIERS=1"
	.align	128
        .global         triton_poi_fused_max_pool2d_with_indices_12
        .type           triton_poi_fused_max_pool2d_with_indices_12,@function
        .size           triton_poi_fused_max_pool2d_with_indices_12,(.L_x_1 - triton_poi_fused_max_pool2d_with_indices_12)
        .other          triton_poi_fused_max_pool2d_with_indices_12,@"STO_CUDA_ENTRY STV_DEFAULT"
triton_poi_fused_max_pool2d_with_indices_12:
.text.triton_poi_fused_max_pool2d_with_indices_12:
[----:B------:R-:W0:Y:S01]  /*0000*/  LDC R1, c[0x0][0x28] ;  /* 0x00000a00ff017b82 */ /* 0x000e220000000800 */
[----:B------:R-:W1:Y:S07]  /*0010*/  S2R R0, SR_TID.X ;  /* 0x0000000000007919 */ /* 0x000e6e0000002100 */
[----:B------:R-:W2:Y:S01]  /*0020*/  LDC.64 R46, c[0x0][0x210] ;  /* 0x00008400ff2e7b82 */ /* 0x000ea20000000a00 */
[----:B------:R-:W-:Y:S01]  /*0030*/  IMAD.MOV.U32 R15, RZ, RZ, RZ ;  /* 0x000000ffff0f7224 */ /* 0x000fe200078e00ff */
[----:B------:R-:W-:Y:S01]  /*0040*/  CS2R R18, SRZ ;  /* 0x0000000000127805 */ /* 0x000fe2000001ff00 */
[----:B------:R-:W1:Y:S01]  /*0050*/  S2R R3, SR_CTAID.X ;  /* 0x0000000000037919 */ /* 0x000e620000002500 */
[----:B------:R-:W-:Y:S01]  /*0060*/  ULDC.64 UR6, c[0x0][0x208] ;  /* 0x0000820000067ab9 */ /* 0x000fe20000000a00 */
[----:B------:R-:W3:Y:S01]  /*0070*/  S2R R2, SR_CTAID.Y ;  /* 0x0000000000027919 */ /* 0x000ee20000002600 */
[----:B-1----:R-:W-:-:S04]  /*0080*/  PRMT R4, R0, 0x6540, R3 ;  /* 0x0000654000047816 */ /* 0x002fc80000000003 */
[----:B------:R-:W-:Y:S02]  /*0090*/  SHF.R.S32.HI R5, RZ, 0x1f, R4 ;  /* 0x0000001fff057819 */ /* 0x000fe40000011404 */
[----:B------:R-:W-:Y:S02]  /*00a0*/  ISETP.GE.AND P6, PT, R4, 0x400, PT ;  /* 0x000004000400780c */ /* 0x000fe40003fc6270 */
[----:B------:R-:W-:-:S04]  /*00b0*/  LEA.HI R5, R5, R4, RZ, 0x5 ;  /* 0x0000000405057211 */ /* 0x000fc800078f28ff */
[C---:B------:R-:W-:Y:S01]  /*00c0*/  LOP3.LUT R7, R5.reuse, 0x7fffffe0, RZ, 0xc0, !PT ;  /* 0x7fffffe005077812 */ /* 0x040fe200078ec0ff */
[----:B------:R-:W-:-:S04]  /*00d0*/  IMAD.SHL.U32 R5, R5, 0x4, RZ ;  /* 0x0000000405057824 */ /* 0x000fc800078e00ff */
[----:B------:R-:W-:Y:S01]  /*00e0*/  IMAD.IADD R7, R4, 0x1, -R7 ;  /* 0x0000000104077824 */ /* 0x000fe200078e0a07 */
[----:B------:R-:W-:Y:S01]  /*00f0*/  LOP3.LUT R6, R5, 0xffffff80, RZ, 0xc0, !PT ;  /* 0xffffff8005067812 */ /* 0x000fe200078ec0ff */
[----:B---3--:R-:W-:-:S04]  /*0100*/  IMAD.SHL.U32 R5, R2, 0x10, RZ ;  /* 0x0000001002057824 */ /* 0x008fc800078e00ff */
[----:B------:R-:W-:Y:S02]  /*0110*/  IMAD R23, R7, 0x2, R6 ;  /* 0x0000000207177824 */ /* 0x000fe400078e0206 */
[----:B------:R-:W-:Y:S02]  /*0120*/  VIADD R6, R5, 0x1 ;  /* 0x0000000105067836 */ /* 0x000fe40000000000 */
[----:B------:R-:W-:Y:S02]  /*0130*/  VIADD R61, R23, 0x1 ;  /* 0x00000001173d7836 */ /* 0x000fe40000000000 */
[----:B------:R-:W-:Y:S01]  /*0140*/  IMAD R41, R2, 0x10000, R23 ;  /* 0x0001000002297824 */ /* 0x000fe200078e0217 */
[----:B------:R-:W-:Y:S01]  /*0150*/  ISETP.LT.AND P3, PT, R6, 0x100, !P6 ;  /* 0x000001000600780c */ /* 0x000fe20007761270 */
[----:B------:R-:W-:Y:S02]  /*0160*/  IMAD R61, R2, 0x10000, R61 ;  /* 0x00010000023d7824 */ /* 0x000fe400078e023d */
[----:B------:R-:W-:Y:S01]  /*0170*/  VIADD R8, R5, 0x2 ;  /* 0x0000000205087836 */ /* 0x000fe20000000000 */
[----:B------:R-:W-:Y:S01]  /*0180*/  CS2R R16, SRZ ;  /* 0x0000000000107805 */ /* 0x000fe2000001ff00 */
[----:B------:R-:W-:-:S02]  /*0190*/  VIADD R7, R41, 0x1000 ;  /* 0x0000100029077836 */ /* 0x000fc40000000000 */
[----:B------:R-:W-:Y:S01]  /*01a0*/  IMAD.MOV.U32 R60, RZ, RZ, RZ ;  /* 0x000000ffff3c7224 */ /* 0x000fe200078e00ff */
[----:B------:R-:W-:Y:S01]  /*01b0*/  ISETP.LT.AND P2, PT, R8, 0x100, !P6 ;  /* 0x000001000800780c */ /* 0x000fe20007741270 */
[----:B------:R-:W-:Y:S01]  /*01c0*/  VIADD R11, R61, 0x1000 ;  /* 0x000010003d0b7836 */ /* 0x000fe20000000000 */
[----:B------:R-:W-:Y:S01]  /*01d0*/  CS2R R58, SRZ ;  /* 0x00000000003a7805 */ /* 0x000fe2000001ff00 */
[----:B--2---:R-:W-:Y:S01]  /*01e0*/  IMAD.WIDE R6, R7, 0x4, R46 ;  /* 0x0000000407067825 */ /* 0x004fe200078e022e */
[----:B------:R-:W-:-:S03]  /*01f0*/  P2R R45, PR, RZ, 0x8 ;  /* 0x00000008ff2d7803 */ /* 0x000fc60000000000 */
[--C-:B------:R-:W-:Y:S01]  /*0200*/  IMAD.WIDE R10, R11, 0x4, R46.reuse ;  /* 0x000000040b0a7825 */ /* 0x100fe200078e022e */
[----:B------:R1:W2:Y:S03]  /*0210*/  @P3 LDG.E.EL R15, desc[UR6][R6.64] ;  /* 0x00000006060f3981 */ /* 0x0002a6000c2e1900 */
[----:B------:R-:W-:Y:S01]  /*0220*/  VIADD R9, R41, 0x2000 ;  /* 0x0000200029097836 */ /* 0x000fe20000000000 */
[----:B------:R3:W2:Y:S01]  /*0230*/  @P3 LDG.E.EL R19, desc[UR6][R10.64] ;  /* 0x000000060a133981 */ /* 0x0006a2000c2e1900 */
[----:B------:R-:W-:Y:S01]  /*0240*/  VIADD R13, R61, 0x2000 ;  /* 0x000020003d0d7836 */ /* 0x000fe20000000000 */
[----:B------:R-:W-:Y:S01]  /*0250*/  P2R R51, PR, RZ, 0x4 ;  /* 0x00000004ff337803 */ /* 0x000fe20000000000 */
[----:B------:R-:W-:-:S04]  /*0260*/  IMAD.WIDE R8, R9, 0x4, R46 ;  /* 0x0000000409087825 */ /* 0x000fc800078e022e */
[----:B------:R-:W-:Y:S01]  /*0270*/  IMAD.WIDE R12, R13, 0x4, R46 ;  /* 0x000000040d0c7825 */ /* 0x000fe200078e022e */
[----:B------:R-:W4:Y:S03]  /*0280*/  @P2 LDG.E.EL R16, desc[UR6][R8.64] ;  /* 0x0000000608102981 */ /* 0x000f26000c2e1900 */
[----:B------:R-:W-:Y:S01]  /*0290*/  VIADD R14, R5, 0x3 ;  /* 0x00000003050e7836 */ /* 0x000fe20000000000 */
[----:B------:R-:W4:Y:S04]  /*02a0*/  @P2 LDG.E.EL R18, desc[UR6][R12.64] ;  /* 0x000000060c122981 */ /* 0x000f28000c2e1900 */
[----:B------:R-:W-:Y:S01]  /*02b0*/  ISETP.LT.AND P1, PT, R14, 0x100, !P6 ;  /* 0x000001000e00780c */ /* 0x000fe20007721270 */
[----:B-1----:R-:W-:-:S02]  /*02c0*/  VIADD R7, R41, 0x3000 ;  /* 0x0000300029077836 */ /* 0x002fc40000000000 */
[----:B---3--:R-:W-:Y:S02]  /*02d0*/  VIADD R11, R61, 0x3000 ;  /* 0x000030003d0b7836 */ /* 0x008fe40000000000 */
[----:B------:R-:W-:Y:S02]  /*02e0*/  IMAD.MOV.U32 R14, RZ, RZ, RZ ;  /* 0x000000ffff0e7224 */ /* 0x000fe400078e00ff */
[----:B------:R-:W-:-:S04]  /*02f0*/  IMAD.WIDE R6, R7, 0x4, R46 ;  /* 0x0000000407067825 */ /* 0x000fc800078e022e */
[----:B------:R-:W-:Y:S02]  /*0300*/  IMAD.WIDE R10, R11, 0x4, R46 ;  /* 0x000000040b0a7825 */ /* 0x000fe400078e022e */
[----:B------:R1:W3:Y:S04]  /*0310*/  @P1 LDG.E.EL R14, desc[UR6][R6.64] ;  /* 0x00000006060e1981 */ /* 0x0002e8000c2e1900 */
[----:B------:R-:W3:Y:S01]  /*0320*/  @P1 LDG.E.EL R17, desc[UR6][R10.64] ;  /* 0x000000060a111981 */ /* 0x000ee2000c2e1900 */
[----:B------:R-:W-:-:S04]  /*0330*/  VIADD R53, R23, 0x40 ;  /* 0x0000004017357836 */ /* 0x000fc80000000000 */
[----:B------:R-:W-:-:S04]  /*0340*/  IMAD R53, R2, 0x10000, R53 ;  /* 0x0001000002357824 */ /* 0x000fc800078e0235 */
[C---:B-1----:R-:W-:Y:S02]  /*0350*/  VIADD R7, R53.reuse, 0x1000 ;  /* 0x0000100035077836 */ /* 0x042fe40000000000 */
[----:B------:R-:W-:Y:S02]  /*0360*/  VIADD R9, R53, 0x2000 ;  /* 0x0000200035097836 */ /* 0x000fe40000000000 */
[----:B------:R-:W-:-:S04]  /*0370*/  IMAD.WIDE R6, R7, 0x4, R46 ;  /* 0x0000000407067825 */ /* 0x000fc800078e022e */
[----:B------:R-:W-:Y:S01]  /*0380*/  IMAD.WIDE R8, R9, 0x4, R46 ;  /* 0x0000000409087825 */ /* 0x000fe200078e022e */
[----:B------:R-:W5:Y:S04]  /*0390*/  @P3 LDG.E.EL R60, desc[UR6][R6.64] ;  /* 0x00000006063c3981 */ /* 0x000f68000c2e1900 */
[----:B------:R-:W5:Y:S01]  /*03a0*/  @P2 LDG.E.EL R59, desc[UR6][R8.64] ;  /* 0x00000006083b2981 */ /* 0x000f62000c2e1900 */
[C---:B--2---:R-:W-:Y:S02]  /*03b0*/  FSETP.GT.AND P5, PT, R19.reuse, R15, PT ;  /* 0x0000000f1300720b */ /* 0x044fe40003fa4000 */
[----:B------:R-:W-:Y:S02]  /*03c0*/  FSETP.NAN.AND P0, PT, R19, R19, PT ;  /* 0x000000131300720b */ /* 0x000fe40003f08000 */
[----:B----4-:R-:W-:-:S09]  /*03d0*/  FSETP.GT.AND P4, PT, R18, R16, PT ;  /* 0x000000101200720b */ /* 0x010fd20003f84000 */
[----:B------:R-:W-:Y:S02]  /*03e0*/  @!P5 SEL R19, R19, R15, P0 ;  /* 0x0000000f1313d207 */ /* 0x000fe40000000000 */
[C---:B------:R-:W-:Y:S02]  /*03f0*/  FSETP.NAN.AND P0, PT, R18.reuse, R18, PT ;  /* 0x000000121200720b */ /* 0x040fe40003f08000 */
[----:B------:R-:W-:Y:S02]  /*0400*/  P2R R69, PR, RZ, 0x10 ;  /* 0x00000010ff457803 */ /* 0x000fe40000000000 */
[----:B------:R-:W-:Y:S02]  /*0410*/  @!P4 SEL R18, R18, R16, P0 ;  /* 0x000000101212c207 */ /* 0x000fe40000000000 */
[----:B---3--:R-:W-:Y:S01]  /*0420*/  FSETP.GT.AND P4, PT, R17, R14, PT ;  /* 0x0000000e1100720b */ /* 0x008fe20003f84000 */
[----:B------:R-:W-:Y:S01]  /*0430*/  VIADD R15, R53, 0x3000 ;  /* 0x00003000350f7836 */ /* 0x000fe20000000000 */
[----:B------:R-:W-:-:S11]  /*0440*/  FSETP.NAN.AND P0, PT, R17, R17, PT ;  /* 0x000000111100720b */ /* 0x000fd60003f08000 */
[----:B------:R-:W-:Y:S01]  /*0450*/  @!P4 SEL R17, R17, R14, P0 ;  /* 0x0000000e1111c207 */ /* 0x000fe20000000000 */
[----:B------:R-:W-:-:S05]  /*0460*/  IMAD.WIDE R14, R15, 0x4, R46 ;  /* 0x000000040f0e7825 */ /* 0x000fca00078e022e */
[----:B------:R1:W2:Y:S01]  /*0470*/  @P1 LDG.E.EL R58, desc[UR6][R14.64] ;  /* 0x000000060e3a1981 */ /* 0x0002a2000c2e1900 */
[-C--:B-----5:R-:W-:Y:S02]  /*0480*/  FSETP.GEU.AND P3, PT, R19, R60.reuse, PT ;  /* 0x0000003c1300720b */ /* 0x0a0fe40003f6e000 */
[----:B------:R-:W-:Y:S02]  /*0490*/  FSETP.GEU.AND P2, PT, R18, R59, PT ;  /* 0x0000003b1200720b */ /* 0x000fe40003f4e000 */
[----:B------:R-:W-:Y:S02]  /*04a0*/  P2R R31, PR, RZ, 0x2 ;  /* 0x00000002ff1f7803 */ /* 0x000fe40000000000 */
[----:B------:R-:W-:Y:S01]  /*04b0*/  FSETP.NAN.AND P0, PT, R60, R60, PT ;  /* 0x0000003c3c00720b */ /* 0x000fe20003f08000 */
[----:B------:R-:W-:-:S06]  /*04c0*/  VIADD R9, R5, 0x4 ;  /* 0x0000000405097836 */ /* 0x000fcc0000000000 */
[----:B------:R-:W-:Y:S02]  /*04d0*/  @P3 SEL R60, R60, R19, P0 ;  /* 0x000000133c3c3207 */ /* 0x000fe40000000000 */
[----:B------:R-:W-:-:S04]  /*04e0*/  FSETP.NAN.AND P0, PT, R59, R59, PT ;  /* 0x0000003b3b00720b */ /* 0x000fc80003f08000 */
[----:B------:R-:W-:Y:S01]  /*04f0*/  @P2 SEL R59, R59, R18, P0 ;  /* 0x000000123b3b2207 */ /* 0x000fe20000000000 */
[----:B------:R-:W-:Y:S02]  /*0500*/  VIADD R11, R41, 0x4000 ;  /* 0x00004000290b7836 */ /* 0x000fe40000000000 */
[----:B------:R-:W-:Y:S02]  /*0510*/  VIADD R13, R61, 0x4000 ;  /* 0x000040003d0d7836 */ /* 0x000fe40000000000 */
[----:B------:R-:W-:-:S04]  /*0520*/  IMAD.WIDE R10, R11, 0x4, R46 ;  /* 0x000000040b0a7825 */ /* 0x000fc800078e022e */
[----:B------:R-:W-:Y:S01]  /*0530*/  IMAD.WIDE R12, R13, 0x4, R46 ;  /* 0x000000040d0c7825 */ /* 0x000fe200078e022e */
[----:B------:R-:W-:-:S03]  /*0540*/  CS2R R56, SRZ ;  /* 0x0000000000387805 */ /* 0x000fc6000001ff00 */
[----:B-1----:R-:W-:-:S04]  /*0550*/  VIADD R15, R53, 0x4000 ;  /* 0x00004000350f7836 */ /* 0x002fc80000000000 */
[----:B------:R-:W-:Y:S01]  /*0560*/  IMAD.WIDE R14, R15, 0x4, R46 ;  /* 0x000000040f0e7825 */ /* 0x000fe200078e022e */
[-C--:B--2---:R-:W-:Y:S02]  /*0570*/  FSETP.GEU.AND P1, PT, R17, R58.reuse, PT ;  /* 0x0000003a1100720b */ /* 0x084fe40003f2e000 */
[----:B------:R-:W-:Y:S02]  /*0580*/  FSETP.NAN.AND P0, PT, R58, R58, PT ;  /* 0x0000003a3a00720b */ /* 0x000fe40003f08000 */
[----:B------:R-:W-:-:S09]  /*0590*/  P2R R8, PR, RZ, 0x2 ;  /* 0x00000002ff087803 */ /* 0x000fd20000000000 */
[----:B------:R-:W-:Y:S02]  /*05a0*/  @P1 SEL R58, R58, R17, P0 ;  /* 0x000000113a3a1207 */ /* 0x000fe40000000000 */
[----:B------:R-:W-:Y:S02]  /*05b0*/  ISETP.LT.AND P1, PT, R9, 0x100, !P6 ;  /* 0x000001000900780c */ /* 0x000fe40007721270 */
[----:B------:R-:W-:-:S11]  /*05c0*/  CS2R R16, SRZ ;  /* 0x0000000000107805 */ /* 0x000fd6000001ff00 */
[----:B------:R1:W2:Y:S04]  /*05d0*/  @P1 LDG.E.EL R16, desc[UR6][R10.64] ;  /* 0x000000060a101981 */ /* 0x0002a8000c2e1900 */
[----:B------:R3:W2:Y:S04]  /*05e0*/  @P1 LDG.E.EL R17, desc[UR6][R12.64] ;  /* 0x000000060c111981 */ /* 0x0006a8000c2e1900 */
[----:B------:R-:W4:Y:S01]  /*05f0*/  @P1 LDG.E.EL R57, desc[UR6][R14.64] ;  /* 0x000000060e391981 */ /* 0x000f22000c2e1900 */
[----:B------:R-:W-:Y:S02]  /*0600*/  P2R R7, PR, RZ, 0x4 ;  /* 0x00000004ff077803 */ /* 0x000fe40000000000 */
[----:B------:R-:W-:Y:S01]  /*0610*/  P2R R54, PR, RZ, 0x2 ;  /* 0x00000002ff367803 */ /* 0x000fe20000000000 */
[----:B-1----:R-:W-:-:S02]  /*0620*/  VIADD R11, R41, 0x5000 ;  /* 0x00005000290b7836 */ /* 0x002fc40000000000 */
[----:B---3--:R-:W-:Y:S02]  /*0630*/  VIADD R13, R61, 0x5000 ;  /* 0x000050003d0d7836 */ /* 0x008fe40000000000 */
[----:B------:R-:W-:Y:S02]  /*0640*/  IMAD.MOV.U32 R18, RZ, RZ, RZ ;  /* 0x000000ffff127224 */ /* 0x000fe400078e00ff */
[----:B------:R-:W-:-:S04]  /*0650*/  IMAD.WIDE R10, R11, 0x4, R46 ;  /* 0x000000040b0a7825 */ /* 0x000fc800078e022e */
[----:B------:R-:W-:Y:S01]  /*0660*/  IMAD.WIDE R12, R13, 0x4, R46 ;  /* 0x000000040d0c7825 */ /* 0x000fe200078e022e */
[C---:B--2---:R-:W-:Y:S02]  /*0670*/  FSETP.GT.AND P2, PT, R17.reuse, R16, PT ;  /* 0x000000101100720b */ /* 0x044fe40003f44000 */
[----:B------:R-:W-:-:S11]  /*0680*/  FSETP.NAN.AND P0, PT, R17, R17, PT ;  /* 0x000000111100720b */ /* 0x000fd60003f08000 */
[----:B------:R-:W-:-:S04]  /*0690*/  @!P2 SEL R17, R17, R16, P0 ;  /* 0x000000101111a207 */ /* 0x000fc80000000000 */
[-C--:B----4-:R-:W-:Y:S01]  /*06a0*/  FSETP.GEU.AND P1, PT, R17, R57.reuse, PT ;  /* 0x000000391100720b */ /* 0x090fe20003f2e000 */
[----:B------:R-:W-:Y:S01]  /*06b0*/  VIADD R16, R5, 0x5 ;  /* 0x0000000505107836 */ /* 0x000fe20000000000 */
[----:B------:R-:W-:Y:S02]  /*06c0*/  FSETP.NAN.AND P0, PT, R57, R57, PT ;  /* 0x000000393900720b */ /* 0x000fe40003f08000 */
[----:B------:R-:W-:-:S09]  /*06d0*/  P2R R9, PR, RZ, 0x2 ;  /* 0x00000002ff097803 */ /* 0x000fd20000000000 */
[----:B------:R-:W-:Y:S02]  /*06e0*/  @P1 SEL R57, R57, R17, P0 ;  /* 0x0000001139391207 */ /* 0x000fe40000000000 */
[----:B------:R-:W-:Y:S01]  /*06f0*/  ISETP.LT.AND P1, PT, R16, 0x100, !P6 ;  /* 0x000001001000780c */ /* 0x000fe20007721270 */
[----:B------:R-:W-:-:S12]  /*0700*/  IMAD.MOV.U32 R17, RZ, RZ, RZ ;  /* 0x000000ffff117224 */ /* 0x000fd800078e00ff */
[----:B------:R-:W2:Y:S04]  /*0710*/  @P1 LDG.E.EL R17, desc[UR6][R10.64] ;  /* 0x000000060a111981 */ /* 0x000ea8000c2e1900 */
[----:B------:R-:W2:Y:S01]  /*0720*/  @P1 LDG.E.EL R18, desc[UR6][R12.64] ;  /* 0x000000060c121981 */ /* 0x000ea2000c2e1900 */
[----:B------:R-:W-:Y:S02]  /*0730*/  P2R R71, PR, RZ, 0x4 ;  /* 0x00000004ff477803 */ /* 0x000fe40000000000 */
[C---:B--2---:R-:W-:Y:S02]  /*0740*/  FSETP.GT.AND P2, PT, R18.reuse, R17, PT ;  /* 0x000000111200720b */ /* 0x044fe40003f44000 */
[----:B------:R-:W-:-:S11]  /*0750*/  FSETP.NAN.AND P0, PT, R18, R18, PT ;  /* 0x000000121200720b */ /* 0x000fd60003f08000 */
[----:B------:R-:W-:Y:S01]  /*0760*/  @!P2 SEL R18, R18, R17, P0 ;  /* 0x000000111212a207 */ /* 0x000fe20000000000 */
[----:B------:R-:W-:-:S04]  /*0770*/  VIADD R17, R53, 0x5000 ;  /* 0x0000500035117836 */ /* 0x000fc80000000000 */
[----:B------:R-:W-:-:S05]  /*0780*/  IMAD.WIDE R16, R17, 0x4, R46 ;  /* 0x0000000411107825 */ /* 0x000fca00078e022e */
[----:B------:R1:W2:Y:S01]  /*0790*/  @P1 LDG.E.EL R56, desc[UR6][R16.64] ;  /* 0x0000000610381981 */ /* 0x0002a2000c2e1900 */
[----:B------:R-:W-:Y:S01]  /*07a0*/  P2R R30, PR, RZ, 0x2 ;  /* 0x00000002ff1e7803 */ /* 0x000fe20000000000 */
[----:B------:R-:W-:Y:S02]  /*07b0*/  VIADD R11, R5, 0x6 ;  /* 0x00000006050b7836 */ /* 0x000fe40000000000 */
[----:B------:R-:W-:Y:S02]  /*07c0*/  VIADD R13, R41, 0x6000 ;  /* 0x00006000290d7836 */ /* 0x000fe40000000000 */
[----:B------:R-:W-:Y:S02]  /*07d0*/  VIADD R15, R61, 0x6000 ;  /* 0x000060003d0f7836 */ /* 0x000fe40000000000 */
[----:B------:R-:W-:-:S04]  /*07e0*/  IMAD.WIDE R12, R13, 0x4, R46 ;  /* 0x000000040d0c7825 */ /* 0x000fc800078e022e */
[----:B------:R-:W-:-:S04]  /*07f0*/  IMAD.WIDE R14, R15, 0x4, R46 ;  /* 0x000000040f0e7825 */ /* 0x000fc800078e022e */
[----:B-1----:R-:W-:Y:S02]  /*0800*/  VIADD R17, R53, 0x6000 ;  /* 0x0000600035117836 */ /* 0x002fe40000000000 */
[----:B------:R-:W-:Y:S02]  /*0810*/  IMAD.MOV.U32 R55, RZ, RZ, RZ ;  /* 0x000000ffff377224 */ /* 0x000fe400078e00ff */
        /* <DEDUP_REMOVED lines=9> */
[----:B------:R4:W5:Y:S01]  /*08b0*/  @P1 LDG.E.EL R55, desc[UR6][R16.64] ;  /* 0x0000000610371981 */ /* 0x000962000c2e1900 */
[----:B------:R-:W-:Y:S02]  /*08c0*/  P2R R72, PR, RZ, 0x4 ;  /* 0x00000004ff487803 */ /* 0x000fe40000000000 */
[----:B------:R-:W-:Y:S01]  /*08d0*/  P2R R48, PR, RZ, 0x2 ;  /* 0x00000002ff307803 */ /* 0x000fe20000000000 */
[----:B-1----:R-:W-:-:S02]  /*08e0*/  VIADD R13, R41, 0x7000 ;  /* 0x00007000290d7836 */ /* 0x002fc40000000000 */
[----:B---3--:R-:W-:Y:S01]  /*08f0*/  VIADD R15, R61, 0x7000 ;  /* 0x000070003d0f7836 */ /* 0x008fe20000000000 */
[----:B------:R-:W-:Y:S01]  /*0900*/  CS2R R20, SRZ ;  /* 0x0000000000147805 */ /* 0x000fe2000001ff00 */
[----:B------:R-:W-:-:S04]  /*0910*/  IMAD.WIDE R12, R13, 0x4, R46 ;  /* 0x000000040d0c7825 */ /* 0x000fc800078e022e */
[----:B------:R-:W-:-:S04]  /*0920*/  IMAD.WIDE R14, R15, 0x4, R46 ;  /* 0x000000040f0e7825 */ /* 0x000fc800078e022e */
[----:B----4-:R-:W-:Y:S02]  /*0930*/  VIADD R17, R53, 0x7000 ;  /* 0x0000700035117836 */ /* 0x010fe40000000000 */
[----:B------:R-:W-:Y:S02]  /*0940*/  IMAD.MOV.U32 R28, RZ, RZ, RZ ;  /* 0x000000ffff1c7224 */ /* 0x000fe400078e00ff */
[----:B------:R-:W-:Y:S01]  /*0950*/  IMAD.WIDE R16, R17, 0x4, R46 ;  /* 0x0000000411107825 */ /* 0x000fe200078e022e */
[C---:B--2---:R-:W-:Y:S02]  /*0960*/  FSETP.GT.AND P2, PT, R19.reuse, R18, PT ;  /* 0x000000121300720b */ /* 0x044fe40003f44000 */
[----:B------:R-:W-:-:S11]  /*0970*/  FSETP.NAN.AND P0, PT, R19, R19, PT ;  /* 0x000000131300720b */ /* 0x000fd60003f08000 */
[----:B------:R-:W-:-:S04]  /*0980*/  @!P2 SEL R19, R19, R18, P0 ;  /* 0x000000121313a207 */ /* 0x000fc80000000000 */
[-C--:B-----5:R-:W-:Y:S01]  /*0990*/  FSETP.GEU.AND P1, PT, R19, R55.reuse, PT ;  /* 0x000000371300720b */ /* 0x0a0fe20003f2e000 */
[----:B------:R-:W-:Y:S01]  /*09a0*/  VIADD R18, R5, 0x7 ;  /* 0x0000000705127836 */ /* 0x000fe20000000000 */
[----:B------:R-:W-:Y:S02]  /*09b0*/  FSETP.NAN.AND P0, PT, R55, R55, PT ;  /* 0x000000373700720b */ /* 0x000fe40003f08000 */
[----:B------:R-:W-:-:S09]  /*09c0*/  P2R R11, PR, RZ, 0x2 ;  /* 0x00000002ff0b7803 */ /* 0x000fd20000000000 */
[----:B------:R-:W-:Y:S02]  /*09d0*/  @P1 SEL R55, R55, R19, P0 ;  /* 0x0000001337371207 */ /* 0x000fe40000000000 */
[----:B------:R-:W-:Y:S01]  /*09e0*/  ISETP.LT.AND P1, PT, R18, 0x100, !P6 ;  /* 0x000001001200780c */ /* 0x000fe20007721270 */
[----:B------:R-:W-:-:S12]  /*09f0*/  IMAD.MOV.U32 R19, RZ, RZ, RZ ;  /* 0x000000ffff137224 */ /* 0x000fd800078e00ff */
[----:B------:R-:W2:Y:S04]  /*0a00*/  @P1 LDG.E.EL R19, desc[UR6][R12.64] ;  /* 0x000000060c131981 */ /* 0x000ea8000c2e1900 */
[----:B------:R1:W2:Y:S04]  /*0a10*/  @P1 LDG.E.EL R20, desc[UR6][R14.64] ;  /* 0x000000060e141981 */ /* 0x0002a8000c2e1900 */
[----:B------:R-:W3:Y:S01]  /*0a20*/  @P1 LDG.E.EL R28, desc[UR6][R16.64] ;  /* 0x00000006101c1981 */ /* 0x000ee2000c2e1900 */
[----:B------:R-:W-:Y:S02]  /*0a30*/  P2R R73, PR, RZ, 0x4 ;  /* 0x00000004ff497803 */ /* 0x000fe40000000000 */
[----:B------:R-:W-:Y:S01]  /*0a40*/  P2R R49, PR, RZ, 0x2 ;  /* 0x00000002ff317803 */ /* 0x000fe20000000000 */
[----:B-1----:R-:W-:Y:S01]  /*0a50*/  VIADD R15, R61, 0x8000 ;  /* 0x000080003d0f7836 */ /* 0x002fe20000000000 */
[----:B------:R-:W-:-:S03]  /*0a60*/  CS2R R42, SRZ ;  /* 0x00000000002a7805 */ /* 0x000fc6000001ff00 */
[----:B------:R-:W-:Y:S01]  /*0a70*/  IMAD.WIDE R14, R15, 0x4, R46 ;  /* 0x000000040f0e7825 */ /* 0x000fe200078e022e */
[C---:B--2---:R-:W-:Y:S02]  /*0a80*/  FSETP.GT.AND P2, PT, R20.reuse, R19, PT ;  /* 0x000000131400720b */ /* 0x044fe40003f44000 */
[----:B------:R-:W-:-:S11]  /*0a90*/  FSETP.NAN.AND P0, PT, R20, R20, PT ;  /* 0x000000141400720b */ /* 0x000fd60003f08000 */
[----:B------:R-:W-:-:S04]  /*0aa0*/  @!P2 SEL R20, R20, R19, P0 ;  /* 0x000000131414a207 */ /* 0x000fc80000000000 */
[-C--:B---3--:R-:W-:Y:S02]  /*0ab0*/  FSETP.GEU.AND P1, PT, R20, R28.reuse, PT ;  /* 0x0000001c1400720b */ /* 0x088fe40003f2e000 */
[----:B------:R-:W-:Y:S02]  /*0ac0*/  FSETP.NAN.AND P0, PT, R28, R28, PT ;  /* 0x0000001c1c00720b */ /* 0x000fe40003f08000 */
[----:B------:R-:W-:-:S09]  /*0ad0*/  P2R R13, PR, RZ, 0x2 ;  /* 0x00000002ff0d7803 */ /* 0x000fd20000000000 */
[----:B------:R-:W-:Y:S01]  /*0ae0*/  @P1 SEL R28, R28, R20, P0 ;  /* 0x000000141c1c1207 */ /* 0x000fe20000000000 */
[----:B------:R-:W-:-:S05]  /*0af0*/  VIADD R20, R5, 0x8 ;  /* 0x0000000805147836 */ /* 0x000fca0000000000 */
[----:B------:R-:W-:Y:S01]  /*0b00*/  ISETP.LT.AND P1, PT, R20, 0x100, !P6 ;  /* 0x000001001400780c */ /* 0x000fe20007721270 */
[----:B------:R-:W-:-:S04]  /*0b10*/  VIADD R19, R41, 0x8000 ;  /* 0x0000800029137836 */ /* 0x000fc80000000000 */
[----:B------:R-:W-:-:S08]  /*0b20*/  IMAD.WIDE R18, R19, 0x4, R46 ;  /* 0x0000000413127825 */ /* 0x000fd000078e022e */
[----:B------:R1:W2:Y:S04]  /*0b30*/  @P1 LDG.E.EL R21, desc[UR6][R18.64] ;  /* 0x0000000612151981 */ /* 0x0002a8000c2e1900 */
[----:B------:R-:W2:Y:S01]  /*0b40*/  @P1 LDG.E.EL R42, desc[UR6][R14.64] ;  /* 0x000000060e2a1981 */ /* 0x000ea2000c2e1900 */
[----:B------:R-:W-:Y:S01]  /*0b50*/  P2R R39, PR, RZ, 0x2 ;  /* 0x00000002ff277803 */ /* 0x000fe20000000000 */
[----:B------:R-:W-:Y:S01]  /*0b60*/  VIADD R22, R5, 0x9 ;  /* 0x0000000905167836 */ /* 0x000fe20000000000 */
[----:B------:R-:W-:-:S04]  /*0b70*/  P2R R68, PR, RZ, 0x20 ;  /* 0x00000020ff447803 */ /* 0x000fc80000000000 */
[----:B------:R-:W-:Y:S01]  /*0b80*/  ISETP.LT.AND P5, PT, R22, 0x100, !P6 ;  /* 0x000001001600780c */ /* 0x000fe200077a1270 */
[----:B------:R-:W-:Y:S01]  /*0b90*/  VIADD R17, R41, 0x9000 ;  /* 0x0000900029117836 */ /* 0x000fe20000000000 */
[----:B------:R-:W-:Y:S01]  /*0ba0*/  CS2R R24, SRZ ;  /* 0x0000000000187805 */ /* 0x000fe2000001ff00 */
[----:B------:R-:W-:Y:S02]  /*0bb0*/  VIADD R22, R5, 0xa ;  /* 0x0000000a05167836 */ /* 0x000fe40000000000 */
[----:B------:R-:W-:Y:S01]  /*0bc0*/  IMAD.WIDE R16, R17, 0x4, R46 ;  /* 0x0000000411107825 */ /* 0x000fe200078e022e */
[----:B------:R-:W-:Y:S02]  /*0bd0*/  P2R R70, PR, RZ, 0x10 ;  /* 0x00000010ff467803 */ /* 0x000fe40000000000 */
[----:B------:R-:W-:-:S05]  /*0be0*/  ISETP.LT.AND P4, PT, R22, 0x100, !P6 ;  /* 0x000001001600780c */ /* 0x000fca0007781270 */
[----:B------:R3:W4:Y:S01]  /*0bf0*/  @P5 LDG.E.EL R24, desc[UR6][R16.64] ;  /* 0x0000000610185981 */ /* 0x000722000c2e1900 */
[----:B-1----:R-:W-:Y:S02]  /*0c00*/  VIADD R19, R41, 0xa000 ;  /* 0x0000a00029137836 */ /* 0x002fe40000000000 */
[----:B------:R-:W-:Y:S02]  /*0c10*/  VIADD R27, R61, 0xa000 ;  /* 0x0000a0003d1b7836 */ /* 0x000fe40000000000 */
[----:B------:R-:W-:Y:S02]  /*0c20*/  IMAD.MOV.U32 R44, RZ, RZ, RZ ;  /* 0x000000ffff2c7224 */ /* 0x000fe400078e00ff */
[----:B------:R-:W-:-:S04]  /*0c30*/  IMAD.WIDE R18, R19, 0x4, R46 ;  /* 0x0000000413127825 */ /* 0x000fc800078e022e */
[----:B---3--:R-:W-:Y:S01]  /*0c40*/  IMAD.WIDE R16, R27, 0x4, R46 ;  /* 0x000000041b107825 */ /* 0x008fe200078e022e */
[----:B------:R-:W3:Y:S04]  /*0c50*/  @P4 LDG.E.EL R25, desc[UR6][R18.64] ;  /* 0x0000000612194981 */ /* 0x000ee8000c2e1900 */
[----:B------:R-:W3:Y:S01]  /*0c60*/  @P4 LDG.E.EL R44, desc[UR6][R16.64] ;  /* 0x00000006102c4981 */ /* 0x000ee2000c2e1900 */
[C---:B--2---:R-:W-:Y:S02]  /*0c70*/  FSETP.GT.AND P1, PT, R42.reuse, R21, PT ;  /* 0x000000152a00720b */ /* 0x044fe40003f24000 */
[----:B------:R-:W-:-:S11]  /*0c80*/  FSETP.NAN.AND P0, PT, R42, R42, PT ;  /* 0x0000002a2a00720b */ /* 0x000fd60003f08000 */
[----:B------:R-:W-:Y:S01]  /*0c90*/  @!P1 SEL R42, R42, R21, P0 ;  /* 0x000000152a2a9207 */ /* 0x000fe20000000000 */
[----:B------:R-:W-:-:S04]  /*0ca0*/  VIADD R21, R61, 0x9000 ;  /* 0x000090003d157836 */ /* 0x000fc80000000000 */
[----:B------:R-:W-:-:S05]  /*0cb0*/  IMAD.WIDE R20, R21, 0x4, R46 ;  /* 0x0000000415147825 */ /* 0x000fca00078e022e */
[----:B------:R1:W4:Y:S01]  /*0cc0*/  @P5 LDG.E.EL R43, desc[UR6][R20.64] ;  /* 0x00000006142b5981 */ /* 0x000322000c2e1900 */
[----:B------:R-:W-:Y:S01]  /*0cd0*/  P2R R14, PR, RZ, 0x2 ;  /* 0x00000002ff0e7803 */ /* 0x000fe20000000000 */
[----:B------:R-:W-:Y:S01]  /*0ce0*/  VIADD R22, R5, 0xb ;  /* 0x0000000b05167836 */ /* 0x000fe20000000000 */
[----:B------:R-:W-:-:S04]  /*0cf0*/  P2R R6, PR, RZ, 0x8 ;  /* 0x00000008ff067803 */ /* 0x000fc80000000000 */
[----:B------:R-:W-:Y:S01]  /*0d00*/  ISETP.LT.AND P3, PT, R22, 0x100, !P6 ;  /* 0x000001001600780c */ /* 0x000fe20007761270 */
[----:B-1----:R-:W-:Y:S01]  /*0d10*/  VIADD R21, R41, 0xb000 ;  /* 0x0000b00029157836 */ /* 0x002fe20000000000 */
[----:B------:R-:W-:Y:S01]  /*0d20*/  CS2R R64, SRZ ;  /* 0x0000000000407805 */ /* 0x000fe2000001ff00 */
[----:B------:R-:W-:Y:S02]  /*0d30*/  VIADD R22, R5, 0xc ;  /* 0x0000000c05167836 */ /* 0x000fe40000000000 */
[----:B------:R-:W-:Y:S01]  /*0d40*/  IMAD.WIDE R20, R21, 0x4, R46 ;  /* 0x0000000415147825 */ /* 0x000fe200078e022e */
[----:B------:R-:W-:Y:S02]  /*0d50*/  P2R R12, PR, RZ, 0x4 ;  /* 0x00000004ff0c7803 */ /* 0x000fe40000000000 */
[----:B------:R-:W-:Y:S01]  /*0d60*/  ISETP.LT.AND P2, PT, R22, 0x100, !P6 ;  /* 0x000001001600780c */ /* 0x000fe20007741270 */
[----:B------:R-:W-:Y:S02]  /*0d70*/  VIADD R17, R41, 0xc000 ;  /* 0x0000c00029117836 */ /* 0x000fe40000000000 */
[----:B------:R-:W-:-:S02]  /*0d80*/  VIADD R29, R61, 0xc000 ;  /* 0x0000c0003d1d7836 */ /* 0x000fc40000000000 */
[----:B------:R-:W-:Y:S02]  /*0d90*/  IMAD.MOV.U32 R66, RZ, RZ, RZ ;  /* 0x000000ffff427224 */ /* 0x000fe400078e00ff */
[----:B------:R-:W-:Y:S01]  /*0da0*/  IMAD.WIDE R16, R17, 0x4, R46 ;  /* 0x0000000411107825 */ /* 0x000fe200078e022e */
[C---:B----4-:R-:W-:Y:S02]  /*0db0*/  FSETP.GT.AND P1, PT, R43.reuse, R24, PT ;  /* 0x000000182b00720b */ /* 0x050fe40003f24000 */
[----:B------:R-:W-:Y:S02]  /*0dc0*/  FSETP.NAN.AND P0, PT, R43, R43, PT ;  /* 0x0000002b2b00720b */ /* 0x000fe40003f08000 */
[----:B------:R-:W-:-:S09]  /*0dd0*/  P2R R15, PR, RZ, 0x2 ;  /* 0x00000002ff0f7803 */ /* 0x000fd20000000000 */
[----:B------:R-:W-:Y:S02]  /*0de0*/  @!P1 SEL R43, R43, R24, P0 ;  /* 0x000000182b2b9207 */ /* 0x000fe40000000000 */
[C---:B---3--:R-:W-:Y:S02]  /*0df0*/  FSETP.GT.AND P1, PT, R44.reuse, R25, PT ;  /* 0x000000192c00720b */ /* 0x048fe40003f24000 */
[----:B------:R-:W-:Y:S01]  /*0e00*/  FSETP.NAN.AND P0, PT, R44, R44, PT ;  /* 0x0000002c2c00720b */ /* 0x000fe20003f08000 */
[----:B------:R-:W-:-:S06]  /*0e10*/  IMAD.MOV.U32 R24, RZ, RZ, RZ ;  /* 0x000000ffff187224 */ /* 0x000fcc00078e00ff */
[----:B------:R1:W2:Y:S04]  /*0e20*/  @P3 LDG.E.EL R24, desc[UR6][R20.64] ;  /* 0x0000000614183981 */ /* 0x0002a8000c2e1900 */
[----:B------:R-:W-:Y:S01]  /*0e30*/  @!P1 SEL R44, R44, R25, P0 ;  /* 0x000000192c2c9207 */ /* 0x000fe20000000000 */
[----:B------:R-:W-:-:S04]  /*0e40*/  VIADD R25, R61, 0xb000 ;  /* 0x0000b0003d197836 */ /* 0x000fc80000000000 */
[----:B------:R-:W-:-:S05]  /*0e50*/  IMAD.WIDE R18, R25, 0x4, R46 ;  /* 0x0000000419127825 */ /* 0x000fca00078e022e */
[----:B------:R3:W2:Y:S01]  /*0e60*/  @P3 LDG.E.EL R65, desc[UR6][R18.64] ;  /* 0x0000000612413981 */ /* 0x0006a2000c2e1900 */
[----:B------:R-:W-:Y:S02]  /*0e70*/  IMAD.MOV.U32 R25, RZ, RZ, RZ ;  /* 0x000000ffff197224 */ /* 0x000fe400078e00ff */
[----:B-1----:R-:W-:-:S04]  /*0e80*/  IMAD.WIDE R20, R29, 0x4, R46 ;  /* 0x000000041d147825 */ /* 0x002fc800078e022e */
[----:B------:R-:W4:Y:S04]  /*0e90*/  @P2 LDG.E.EL R25, desc[UR6][R16.64] ;  /* 0x0000000610192981 */ /* 0x000f28000c2e1900 */
[----:B------:R-:W4:Y:S01]  /*0ea0*/  @P2 LDG.E.EL R66, desc[UR6][R20.64] ;  /* 0x0000000614422981 */ /* 0x000f22000c2e1900 */
[----:B------:R-:W-:Y:S01]  /*0eb0*/  P2R R32, PR, RZ, 0x2 ;  /* 0x00000002ff207803 */ /* 0x000fe20000000000 */
[----:B------:R-:W-:Y:S02]  /*0ec0*/  VIADD R22, R5, 0xd ;  /* 0x0000000d05167836 */ /* 0x000fe40000000000 */
[----:B---3--:R-:W-:Y:S02]  /*0ed0*/  VIADD R19, R41, 0xd000 ;  /* 0x0000d00029137836 */ /* 0x008fe40000000000 */
[----:B------:R-:W-:-:S02]  /*0ee0*/  IMAD.MOV.U32 R29, RZ, RZ, RZ ;  /* 0x000000ffff1d7224 */ /* 0x000fc400078e00ff */
[----:B------:R-:W-:Y:S01]  /*0ef0*/  IMAD.WIDE R18, R19, 0x4, R46 ;  /* 0x0000000413127825 */ /* 0x000fe200078e022e */
[C---:B--2---:R-:W-:Y:S02]  /*0f00*/  FSETP.GT.AND P1, PT, R65.reuse, R24, PT ;  /* 0x000000184100720b */ /* 0x044fe40003f24000 */
[----:B------:R-:W-:Y:S02]  /*0f10*/  FSETP.NAN.AND P0, PT, R65, R65, PT ;  /* 0x000000414100720b */ /* 0x000fe40003f08000 */
[----:B------:R-:W-:-:S09]  /*0f20*/  P2R R33, PR, RZ, 0x2 ;  /* 0x00000002ff217803 */ /* 0x000fd20000000000 */
[----:B------:R-:W-:Y:S02]  /*0f30*/  @!P1 SEL R65, R65, R24, P0 ;  /* 0x0000001841419207 */ /* 0x000fe40000000000 */
[C---:B----4-:R-:W-:Y:S02]  /*0f40*/  FSETP.GT.AND P1, PT, R66.reuse, R25, PT ;  /* 0x000000194200720b */ /* 0x050fe40003f24000 */
[----:B------:R-:W-:Y:S02]  /*0f50*/  FSETP.NAN.AND P0, PT, R66, R66, PT ;  /* 0x000000424200720b */ /* 0x000fe40003f08000 */
[----:B------:R-:W-:Y:S01]  /*0f60*/  P2R R34, PR, RZ, 0x2 ;  /* 0x00000002ff227803 */ /* 0x000fe20000000000 */
[----:B------:R-:W-:-:S08]  /*0f70*/  IMAD.MOV.U32 R24, RZ, RZ, RZ ;  /* 0x000000ffff187224 */ /* 0x000fd000078e00ff */
[----:B------:R-:W-:Y:S02]  /*0f80*/  @!P1 SEL R66, R66, R25, P0 ;  /* 0x0000001942429207 */ /* 0x000fe40000000000 */
[----:B------:R-:W-:Y:S01]  /*0f90*/  ISETP.LT.AND P1, PT, R22, 0x100, !P6 ;  /* 0x000001001600780c */ /* 0x000fe20007721270 */
[----:B------:R-:W-:-:S04]  /*0fa0*/  VIADD R25, R61, 0xd000 ;  /* 0x0000d0003d197836 */ /* 0x000fc80000000000 */
[----:B------:R-:W-:-:S08]  /*0fb0*/  IMAD.WIDE R16, R25, 0x4, R46 ;  /* 0x0000000419107825 */ /* 0x000fd000078e022e */
[----:B------:R1:W2:Y:S04]  /*0fc0*/  @P1 LDG.E.EL R24, desc[UR6][R18.64] ;  /* 0x0000000612181981 */ /* 0x0002a8000c2e1900 */
[----:B------:R-:W2:Y:S01]  /*0fd0*/  @P1 LDG.E.EL R29, desc[UR6][R16.64] ;  /* 0x00000006101d1981 */ /* 0x000ea2000c2e1900 */
[----:B------:R-:W-:Y:S01]  /*0fe0*/  P2R R27, PR, RZ, 0x10 ;  /* 0x00000010ff1b7803 */ /* 0x000fe20000000000 */
[----:B------:R-:W-:Y:S02]  /*0ff0*/  VIADD R20, R5, 0xe ;  /* 0x0000000e05147836 */ /* 0x000fe40000000000 */
[----:B------:R-:W-:Y:S02]  /*1000*/  VIADD R25, R41, 0xe000 ;  /* 0x0000e00029197836 */ /* 0x000fe40000000000 */
[----:B------:R-:W-:-:S02]  /*1010*/  VIADD R37, R61, 0xe000 ;  /* 0x0000e0003d257836 */ /* 0x000fc40000000000 */
[----:B------:R-:W-:Y:S02]  /*1020*/  IMAD.MOV.U32 R21, RZ, RZ, RZ ;  /* 0x000000ffff157224 */ /* 0x000fe400078e00ff */
[----:B------:R-:W-:Y:S02]  /*1030*/  IMAD.MOV.U32 R22, RZ, RZ, RZ ;  /* 0x000000ffff167224 */ /* 0x000fe400078e00ff */
[----:B-1----:R-:W-:Y:S01]  /*1040*/  IMAD.WIDE R18, R37, 0x4, R46 ;  /* 0x0000000425127825 */ /* 0x002fe200078e022e */
[C---:B--2---:R-:W-:Y:S02]  /*1050*/  FSETP.GT.AND P4, PT, R29.reuse, R24, PT ;  /* 0x000000181d00720b */ /* 0x044fe40003f84000 */
[----:B------:R-:W-:-:S11]  /*1060*/  FSETP.NAN.AND P0, PT, R29, R29, PT ;  /* 0x0000001d1d00720b */ /* 0x000fd60003f08000 */
[----:B------:R-:W-:Y:S02]  /*1070*/  @!P4 SEL R29, R29, R24, P0 ;  /* 0x000000181d1dc207 */ /* 0x000fe40000000000 */
[----:B------:R-:W-:Y:S01]  /*1080*/  ISETP.LT.AND P0, PT, R20, 0x100, !P6 ;  /* 0x000001001400780c */ /* 0x000fe20007701270 */
[----:B------:R-:W-:-:S12]  /*1090*/  IMAD.WIDE R24, R25, 0x4, R46 ;  /* 0x0000000419187825 */ /* 0x000fd800078e022e */
[----:B------:R-:W2:Y:S04]  /*10a0*/  @P0 LDG.E.EL R21, desc[UR6][R24.64] ;  /* 0x0000000618150981 */ /* 0x000ea8000c2e1900 */
[----:B------:R1:W2:Y:S01]  /*10b0*/  @P0 LDG.E.EL R22, desc[UR6][R18.64] ;  /* 0x0000000612160981 */ /* 0x0002a2000c2e1900 */
[----:B------:R-:W-:Y:S02]  /*10c0*/  P2R R26, PR, RZ, 0x20 ;  /* 0x00000020ff1a7803 */ /* 0x000fe40000000000 */
[----:B------:R-:W-:Y:S02]  /*10d0*/  P2R R35, PR, RZ, 0x10 ;  /* 0x00000010ff237803 */ /* 0x000fe40000000000 */
[----:B------:R-:W-:Y:S01]  /*10e0*/  CS2R R62, SRZ ;  /* 0x00000000003e7805 */ /* 0x000fe2000001ff00 */
[----:B------:R-:W-:-:S02]  /*10f0*/  IMAD.MOV.U32 R52, RZ, RZ, RZ ;  /* 0x000000ffff347224 */ /* 0x000fc400078e00ff */
[----:B------:R-:W-:-:S04]  /*1100*/  IMAD.WIDE R16, R61, 0x4, R46 ;  /* 0x000000043d107825 */ /* 0x000fc800078e022e */
[----:B-1----:R-:W-:Y:S02]  /*1110*/  VIADD R18, R5, 0xf ;  /* 0x0000000f05127836 */ /* 0x002fe40000000000 */
[----:B------:R-:W-:Y:S02]  /*1120*/  VIADD R25, R41, 0xf000 ;  /* 0x0000f00029197836 */ /* 0x000fe40000000000 */
[----:B------:R-:W-:Y:S02]  /*1130*/  VIADD R61, R61, 0xf000 ;  /* 0x0000f0003d3d7836 */ /* 0x000fe40000000000 */
[----:B------:R-:W-:Y:S02]  /*1140*/  IMAD.MOV.U32 R40, RZ, RZ, RZ ;  /* 0x000000ffff287224 */ /* 0x000fe400078e00ff */
[----:B------:R-:W-:Y:S02]  /*1150*/  IMAD.MOV.U32 R19, RZ, RZ, RZ ;  /* 0x000000ffff137224 */ /* 0x000fe400078e00ff */
[----:B------:R-:W-:Y:S01]  /*1160*/  IMAD.WIDE R24, R25, 0x4, R46 ;  /* 0x0000000419187825 */ /* 0x000fe200078e022e */
[----:B--2---:R-:W-:-:S02]  /*1170*/  FSETP.GT.AND P5, PT, R22, R21, PT ;  /* 0x000000151600720b */ /* 0x004fc40003fa4000 */
[----:B------:R-:W-:-:S11]  /*1180*/  FSETP.NAN.AND P4, PT, R22, R22, PT ;  /* 0x000000161600720b */ /* 0x000fd60003f88000 */
[----:B------:R-:W-:Y:S02]  /*1190*/  @!P5 SEL R22, R22, R21, P4 ;  /* 0x000000151616d207 */ /* 0x000fe40002000000 */
[----:B------:R-:W-:Y:S01]  /*11a0*/  ISETP.LT.AND P4, PT, R5, 0x100, !P6 ;  /* 0x000001000500780c */ /* 0x000fe20007781270 */
[----:B------:R-:W-:Y:S01]  /*11b0*/  IMAD.WIDE R20, R41, 0x4, R46 ;  /* 0x0000000429147825 */ /* 0x000fe200078e022e */
[----:B------:R-:W-:-:S11]  /*11c0*/  ISETP.LT.AND P6, PT, R18, 0x100, !P6 ;  /* 0x000001001200780c */ /* 0x000fd600077c1270 */
[----:B------:R1:W2:Y:S04]  /*11d0*/  @P4 LDG.E.EL R63, desc[UR6][R20.64] ;  /* 0x00000006143f4981 */ /* 0x0002a8000c2e1900 */
[----:B------:R3:W2:Y:S01]  /*11e0*/  @P4 LDG.E.EL R52, desc[UR6][R16.64] ;  /* 0x0000000610344981 */ /* 0x0006a2000c2e1900 */
[----:B------:R-:W-:-:S03]  /*11f0*/  P2R R18, PR, RZ, 0x40 ;  /* 0x00000040ff127803 */ /* 0x000fc60000000000 */
[----:B------:R-:W4:Y:S01]  /*1200*/  @P6 LDG.E.EL R40, desc[UR6][R24.64] ;  /* 0x0000000618286981 */ /* 0x000f22000c2e1900 */
[----:B-1----:R-:W-:-:S05]  /*1210*/  IMAD.WIDE R20, R61, 0x4, R46 ;  /* 0x000000043d147825 */ /* 0x002fca00078e022e */
[----:B------:R1:W4:Y:S01]  /*1220*/  @P6 LDG.E.EL R19, desc[UR6][R20.64] ;  /* 0x0000000614136981 */ /* 0x000322000c2e1900 */
[----:B------:R-:W-:Y:S01]  /*1230*/  ISETP.NE.AND P6, PT, R39, RZ, PT ;  /* 0x000000ff2700720c */ /* 0x000fe20003fc5270 */
[----:B---3--:R-:W-:Y:S02]  /*1240*/  VIADD R17, R53, 0x8000 ;  /* 0x0000800035117836 */ /* 0x008fe40000000000 */
[----:B------:R-:W-:Y:S02]  /*1250*/  IMAD.MOV.U32 R61, RZ, RZ, RZ ;  /* 0x000000ffff3d7224 */ /* 0x000fe400078e00ff */
[----:B------:R-:W-:-:S08]  /*1260*/  IMAD.WIDE R16, R17, 0x4, R46 ;  /* 0x0000000411107825 */ /* 0x000fd000078e022e */
[----:B------:R3:W5:Y:S01]  /*1270*/  @P6 LDG.E.EL R61, desc[UR6][R16.64] ;  /* 0x00000006103d6981 */ /* 0x000762000c2e1900 */
[----:B------:R-:W-:Y:S02]  /*1280*/  P2R R36, PR, RZ, 0x20 ;  /* 0x00000020ff247803 */ /* 0x000fe40000000000 */
[----:B------:R-:W-:Y:S02]  /*1290*/  P2R R37, PR, RZ, 0x10 ;  /* 0x00000010ff257803 */ /* 0x000fe40000000000 */
[----:B------:R-:W-:Y:S01]  /*12a0*/  P2R R50, PR, RZ, 0x40 ;  /* 0x00000040ff327803 */ /* 0x000fe20000000000 */
[----:B-1----:R-:W-:-:S04]  /*12b0*/  VIADD R21, R53, 0x9000 ;  /* 0x0000900035157836 */ /* 0x002fc80000000000 */
[----:B------:R-:W-:-:S04]  /*12c0*/  IMAD.WIDE R20, R21, 0x4, R46 ;  /* 0x0000000415147825 */ /* 0x000fc800078e022e */
[----:B---3--:R-:W-:-:S04]  /*12d0*/  VIADD R17, R53, 0xa000 ;  /* 0x0000a00035117836 */ /* 0x008fc80000000000 */
[----:B------:R-:W-:Y:S01]  /*12e0*/  IMAD.WIDE R16, R17, 0x4, R46 ;  /* 0x0000000411107825 */ /* 0x000fe200078e022e */
[C---:B--2---:R-:W-:Y:S02]  /*12f0*/  FSETP.GT.AND P5, PT, R52.reuse, R63, PT ;  /* 0x0000003f3400720b */ /* 0x044fe40003fa4000 */
[----:B------:R-:W-:Y:S02]  /*1300*/  FSETP.NAN.AND P4, PT, R52, R52, PT ;  /* 0x000000343400720b */ /* 0x000fe40003f88000 */
[----:B------:R-:W-:-:S09]  /*1310*/  P2R R38, PR, RZ, 0x20 ;  /* 0x00000020ff267803 */ /* 0x000fd20000000000 */
[----:B------:R-:W-:Y:S02]  /*1320*/  @!P5 SEL R52, R52, R63, P4 ;  /* 0x0000003f3434d207 */ /* 0x000fe40002000000 */
[C---:B----4-:R-:W-:Y:S02]  /*1330*/  FSETP.GT.AND P4, PT, R19.reuse, R40, PT ;  /* 0x000000281300720b */ /* 0x050fe40003f84000 */
[----:B------:R-:W-:-:S11]  /*1340*/  FSETP.NAN.AND P5, PT, R19, R19, PT ;  /* 0x000000131300720b */ /* 0x000fd60003fa8000 */
[----:B------:R-:W-:Y:S02]  /*1350*/  @!P4 SEL R19, R19, R40, P5 ;  /* 0x000000281313c207 */ /* 0x000fe40002800000 */
[-C--:B-----5:R-:W-:Y:S02]  /*1360*/  FSETP.GEU.AND P5, PT, R42, R61.reuse, PT ;  /* 0x0000003d2a00720b */ /* 0x0a0fe40003fae000 */
[----:B------:R-:W-:Y:S02]  /*1370*/  FSETP.NAN.AND P6, PT, R61, R61, PT ;  /* 0x0000003d3d00720b */ /* 0x000fe40003fc8000 */
[----:B------:R-:W-:-:S09]  /*1380*/  P2R R40, PR, RZ, 0x20 ;  /* 0x00000020ff287803 */ /* 0x000fd20000000000 */
[----:B------:R-:W-:Y:S02]  /*1390*/  @P5 SEL R61, R61, R42, P6 ;  /* 0x0000002a3d3d5207 */ /* 0x000fe40003000000 */
[----:B------:R-:W-:Y:S02]  /*13a0*/  ISETP.NE.AND P5, PT, R26, RZ, PT ;  /* 0x000000ff1a00720c */ /* 0x000fe40003fa5270 */
[----:B------:R-:W-:Y:S02]  /*13b0*/  P2R R39, PR, RZ, 0x10 ;  /* 0x00000010ff277803 */ /* 0x000fe40000000000 */
[----:B------:R-:W-:Y:S01]  /*13c0*/  ISETP.NE.AND P4, PT, R27, RZ, PT ;  /* 0x000000ff1b00720c */ /* 0x000fe20003f85270 */
[----:B------:R-:W-:-:S08]  /*13d0*/  IMAD.MOV.U32 R63, RZ, RZ, RZ ;  /* 0x000000ffff3f7224 */ /* 0x000fd000078e00ff */
[----:B------:R1:W2:Y:S04]  /*13e0*/  @P5 LDG.E.EL R62, desc[UR6][R20.64] ;  /* 0x00000006143e5981 */ /* 0x0002a8000c2e1900 */
[----:B------:R3:W4:Y:S01]  /*13f0*/  @P4 LDG.E.EL R63, desc[UR6][R16.64] ;  /* 0x00000006103f4981 */ /* 0x000722000c2e1900 */
[----:B-1----:R-:W-:-:S04]  /*1400*/  VIADD R21, R53, 0xb000 ;  /* 0x0000b00035157836 */ /* 0x002fc80000000000 */
[----:B------:R-:W-:-:S05]  /*1410*/  IMAD.WIDE R20, R21, 0x4, R46 ;  /* 0x0000000415147825 */ /* 0x000fca00078e022e */
[----:B------:R-:W5:Y:S01]  /*1420*/  @P3 LDG.E.EL R64, desc[UR6][R20.64] ;  /* 0x0000000614403981 */ /* 0x000f62000c2e1900 */
[----:B------:R-:W-:Y:S02]  /*1430*/  P2R R27, PR, RZ, 0x20 ;  /* 0x00000020ff1b7803 */ /* 0x000fe40000000000 */
[----:B------:R-:W-:Y:S02]  /*1440*/  P2R R26, PR, RZ, 0x10 ;  /* 0x00000010ff1a7803 */ /* 0x000fe40000000000 */
[----:B------:R-:W-:Y:S01]  /*1450*/  P2R R25, PR, RZ, 0x8 ;  /* 0x00000008ff197803 */ /* 0x000fe20000000000 */
[----:B---3--:R-:W-:-:S04]  /*1460*/  VIADD R17, R53, 0xc000 ;  /* 0x0000c00035117836 */ /* 0x008fc80000000000 */
[----:B------:R-:W-:Y:S01]  /*1470*/  IMAD.WIDE R16, R17, 0x4, R46 ;  /* 0x0000000411107825 */ /* 0x000fe200078e022e */
[-C--:B--2---:R-:W-:Y:S02]  /*1480*/  FSETP.GEU.AND P6, PT, R43, R62.reuse, PT ;  /* 0x0000003e2b00720b */ /* 0x084fe40003fce000 */
[----:B------:R-:W-:-:S11]  /*1490*/  FSETP.NAN.AND P5, PT, R62, R62, PT ;  /* 0x0000003e3e00720b */ /* 0x000fd60003fa8000 */
[----:B------:R-:W-:Y:S02]  /*14a0*/  @P6 SEL R62, R62, R43, P5 ;  /* 0x0000002b3e3e6207 */ /* 0x000fe40002800000 */
[-C--:B----4-:R-:W-:Y:S02]  /*14b0*/  FSETP.GEU.AND P5, PT, R44, R63.reuse, PT ;  /* 0x0000003f2c00720b */ /* 0x090fe40003fae000 */
[----:B------:R-:W-:-:S11]  /*14c0*/  FSETP.NAN.AND P4, PT, R63, R63, PT ;  /* 0x0000003f3f00720b */ /* 0x000fd60003f88000 */
[----:B------:R-:W-:Y:S02]  /*14d0*/  @P5 SEL R63, R63, R44, P4 ;  /* 0x0000002c3f3f5207 */ /* 0x000fe40002000000 */
[-C--:B-----5:R-:W-:Y:S02]  /*14e0*/  FSETP.GEU.AND P4, PT, R65, R64.reuse, PT ;  /* 0x000000404100720b */ /* 0x0a0fe40003f8e000 */
[----:B------:R-:W-:-:S11]  /*14f0*/  FSETP.NAN.AND P3, PT, R64, R64, PT ;  /* 0x000000404000720b */ /* 0x000fd60003f68000 */
[----:B------:R-:W-:Y:S01]  /*1500*/  @P4 SEL R64, R64, R65, P3 ;  /* 0x0000004140404207 */ /* 0x000fe20001800000 */
[----:B------:R-:W-:-:S06]  /*1510*/  IMAD.MOV.U32 R65, RZ, RZ, RZ ;  /* 0x000000ffff417224 */ /* 0x000fcc00078e00ff */
[----:B------:R1:W2:Y:S01]  /*1520*/  @P2 LDG.E.EL R65, desc[UR6][R16.64] ;  /* 0x0000000610412981 */ /* 0x0002a2000c2e1900 */
[----:B------:R-:W-:Y:S01]  /*1530*/  P2R R24, PR, RZ, 0x4 ;  /* 0x00000004ff187803 */ /* 0x000fe20000000000 */
[----:B------:R-:W-:-:S04]  /*1540*/  VIADD R21, R53, 0xd000 ;  /* 0x0000d00035157836 */ /* 0x000fc80000000000 */
[----:B------:R-:W-:-:S04]  /*1550*/  IMAD.WIDE R20, R21, 0x4, R46 ;  /* 0x0000000415147825 */ /* 0x000fc800078e022e */
[----:B-1----:R-:W-:-:S04]  /*1560*/  VIADD R17, R53, 0xe000 ;  /* 0x0000e00035117836 */ /* 0x002fc80000000000 */
[----:B------:R-:W-:Y:S01]  /*1570*/  IMAD.WIDE R16, R17, 0x4, R46 ;  /* 0x0000000411107825 */ /* 0x000fe200078e022e */
[-C--:B--2---:R-:W-:Y:S02]  /*1580*/  FSETP.GEU.AND P3, PT, R66, R65.reuse, PT ;  /* 0x000000414200720b */ /* 0x084fe40003f6e000 */
[----:B------:R-:W-:-:S11]  /*1590*/  FSETP.NAN.AND P2, PT, R65, R65, PT ;  /* 0x000000414100720b */ /* 0x000fd60003f48000 */
[----:B------:R-:W-:Y:S02]  /*15a0*/  @P3 SEL R65, R65, R66, P2 ;  /* 0x0000004241413207 */ /* 0x000fe40001000000 */
[----:B------:R-:W-:-:S06]  /*15b0*/  CS2R R66, SRZ ;  /* 0x0000000000427805 */ /* 0x000fcc000001ff00 */
[----:B------:R-:W2:Y:S04]  /*15c0*/  @P1 LDG.E.EL R66, desc[UR6][R20.64] ;  /* 0x0000000614421981 */ /* 0x000ea8000c2e1900 */
[----:B------:R-:W3:Y:S01]  /*15d0*/  @P0 LDG.E.EL R67, desc[UR6][R16.64] ;  /* 0x0000000610430981 */ /* 0x000ee2000c2e1900 */
[----:B------:R-:W-:Y:S02]  /*15e0*/  ISETP.NE.AND P2, PT, R31, RZ, PT ;  /* 0x000000ff1f00720c */ /* 0x000fe40003f45270 */
[----:B------:R-:W-:Y:S02]  /*15f0*/  P2R R43, PR, RZ, 0x10 ;  /* 0x00000010ff2b7803 */ /* 0x000fe40000000000 */
[----:B------:R-:W-:Y:S02]  /*1600*/  P2R R31, PR, RZ, 0x4 ;  /* 0x00000004ff1f7803 */ /* 0x000fe40000000000 */
[----:B------:R-:W-:-:S02]  /*1610*/  P2R R44, PR, RZ, 0x8 ;  /* 0x00000008ff2c7803 */ /* 0x000fc40000000000 */
[----:B------:R-:W-:Y:S02]  /*1620*/  ISETP.NE.AND P2, PT, R51, RZ, PT ;  /* 0x000000ff3300720c */ /* 0x000fe40003f45270 */
[----:B------:R-:W-:Y:S02]  /*1630*/  ISETP.NE.AND P3, PT, R54, RZ, PT ;  /* 0x000000ff3600720c */ /* 0x000fe40003f65270 */
[----:B------:R-:W-:Y:S02]  /*1640*/  P2R R51, PR, RZ, 0x4 ;  /* 0x00000004ff337803 */ /* 0x000fe40000000000 */
[----:B------:R-:W-:Y:S02]  /*1650*/  ISETP.NE.AND P2, PT, R45, RZ, PT ;  /* 0x000000ff2d00720c */ /* 0x000fe40003f45270 */
[----:B------:R-:W-:Y:S02]  /*1660*/  P2R R75, PR, RZ, 0x8 ;  /* 0x00000008ff4b7803 */ /* 0x000fe40000000000 */
[----:B------:R-:W-:-:S02]  /*1670*/  P2R R74, PR, RZ, 0x4 ;  /* 0x00000004ff4a7803 */ /* 0x000fc40000000000 */
[----:B------:R-:W-:Y:S02]  /*1680*/  P2R R41, PR, RZ, 0x40 ;  /* 0x00000040ff297803 */ /* 0x000fe40000000000 */
[----:B------:R-:W-:Y:S02]  /*1690*/  ISETP.NE.AND P6, PT, R49, RZ, PT ;  /* 0x000000ff3100720c */ /* 0x000fe40003fc5270 */
[----:B------:R-:W-:Y:S02]  /*16a0*/  P2R R42, PR, RZ, 0x20 ;  /* 0x00000020ff2a7803 */ /* 0x000fe40000000000 */
[----:B------:R-:W-:Y:S02]  /*16b0*/  ISETP.NE.AND P5, PT, R48, RZ, PT ;  /* 0x000000ff3000720c */ /* 0x000fe40003fa5270 */
[----:B--2---:R-:W-:Y:S02]  /*16c0*/  FSETP.GEU.AND P4, PT, R29, R66, PT ;  /* 0x000000421d00720b */ /* 0x004fe40003f8e000 */
[----:B---3--:R-:W-:-:S02]  /*16d0*/  FSETP.GEU.AND P3, PT, R22, R67, PT ;  /* 0x000000431600720b */ /* 0x008fc40003f6e000 */
[----:B------:R-:W-:Y:S02]  /*16e0*/  FSETP.NAN.AND P2, PT, R66, R66, PT ;  /* 0x000000424200720b */ /* 0x000fe40003f48000 */
[----:B------:R-:W-:-:S07]  /*16f0*/  P2R R54, PR, RZ, 0x8 ;  /* 0x00000008ff367803 */ /* 0x000fce0000000000 */
[----:B------:R-:W-:Y:S02]  /*1700*/  @P4 SEL R66, R66, R29, P2 ;  /* 0x0000001d42424207 */ /* 0x000fe40001000000 */
[----:B------:R-:W-:-:S04]  /*1710*/  FSETP.NAN.AND P2, PT, R67, R67, PT ;  /* 0x000000434300720b */ /* 0x000fc80003f48000 */
[----:B------:R-:W-:Y:S02]  /*1720*/  @P3 SEL R67, R67, R22, P2 ;  /* 0x0000001643433207 */ /* 0x000fe40001000000 */
[----:B------:R-:W-:Y:S01]  /*1730*/  ISETP.NE.AND P3, PT, R75, RZ, PT ;  /* 0x000000ff4b00720c */ /* 0x000fe20003f65270 */
[----:B------:R-:W-:Y:S01]  /*1740*/  VIADD R75, R23, 0x41 ;  /* 0x00000041174b7836 */ /* 0x000fe20000000000 */
[----:B------:R-:W-:-:S03]  /*1750*/  ISETP.NE.AND P2, PT, R74, RZ, PT ;  /* 0x000000ff4a00720c */ /* 0x000fc60003f45270 */
[----:B------:R-:W-:-:S04]  /*1760*/  IMAD R75, R2, 0x10000, R75 ;  /* 0x00010000024b7824 */ /* 0x000fc800078e024b */
[----:B------:R-:W-:Y:S02]  /*1770*/  VIADD R21, R75, 0x1000 ;  /* 0x000010004b157836 */ /* 0x000fe40000000000 */
[----:B------:R-:W-:Y:S02]  /*1780*/  IMAD.MOV.U32 R29, RZ, RZ, RZ ;  /* 0x000000ffff1d7224 */ /* 0x000fe400078e00ff */
[----:B------:R-:W-:-:S05]  /*1790*/  IMAD.WIDE R20, R21, 0x4, R46 ;  /* 0x0000000415147825 */ /* 0x000fca00078e022e */
[----:B------:R1:W2:Y:S01]  /*17a0*/  @P2 LDG.E.EL R29, desc[UR6][R20.64] ;  /* 0x00000006141d2981 */ /* 0x0002a2000c2e1900 */
[----:B------:R-:W-:Y:S01]  /*17b0*/  ISETP.NE.AND P2, PT, R51, RZ, PT ;  /* 0x000000ff3300720c */ /* 0x000fe20003f45270 */
[----:B------:R-:W-:Y:S01]  /*17c0*/  VIADD R23, R75, 0x2000 ;  /* 0x000020004b177836 */ /* 0x000fe20000000000 */
[----:B------:R-:W-:Y:S02]  /*17d0*/  P2R R45, PR, RZ, 0x10 ;  /* 0x00000010ff2d7803 */ /* 0x000fe40000000000 */
[----:B------:R-:W-:Y:S01]  /*17e0*/  ISETP.NE.AND P4, PT, R30, RZ, PT ;  /* 0x000000ff1e00720c */ /* 0x000fe20003f85270 */
[----:B------:R-:W-:Y:S02]  /*17f0*/  IMAD.MOV.U32 R30, RZ, RZ, RZ ;  /* 0x000000ffff1e7224 */ /* 0x000fe400078e00ff */
[----:B------:R-:W-:-:S06]  /*1800*/  IMAD.WIDE R16, R23, 0x4, R46 ;  /* 0x0000000417107825 */ /* 0x000fcc00078e022e */
[----:B------:R3:W4:Y:S01]  /*1810*/  @P2 LDG.E.EL R30, desc[UR6][R16.64] ;  /* 0x00000006101e2981 */ /* 0x000722000c2e1900 */
[----:B------:R-:W-:Y:S01]  /*1820*/  ISETP.NE.AND P2, PT, R31, RZ, PT ;  /* 0x000000ff1f00720c */ /* 0x000fe20003f45270 */
[----:B------:R-:W-:Y:S02]  /*1830*/  VIADD R23, R75, 0x3000 ;  /* 0x000030004b177836 */ /* 0x000fe40000000000 */
[----:B------:R-:W-:Y:S02]  /*1840*/  IMAD.MOV.U32 R31, RZ, RZ, RZ ;  /* 0x000000ffff1f7224 */ /* 0x000fe400078e00ff */
[----:B------:R-:W-:-:S04]  /*1850*/  IMAD.WIDE R22, R23, 0x4, R46 ;  /* 0x0000000417167825 */ /* 0x000fc800078e022e */
[----:B------:R-:W-:-:S04]  /*1860*/  VIADD R49, R75, 0x4000 ;  /* 0x000040004b317836 */ /* 0x000fc80000000000 */
[----:B------:R5:W2:Y:S01]  /*1870*/  @P2 LDG.E.EL R31, desc[UR6][R22.64] ;  /* 0x00000006161f2981 */ /* 0x000aa2000c2e1900 */
[----:B------:R-:W-:Y:S01]  /*1880*/  ISETP.NE.AND P2, PT, R24, RZ, PT ;  /* 0x000000ff1800720c */ /* 0x000fe20003f45270 */
[----:B------:R-:W-:Y:S02]  /*1890*/  IMAD.MOV.U32 R24, RZ, RZ, RZ ;  /* 0x000000ffff187224 */ /* 0x000fe400078e00ff */
[----:B-1----:R-:W-:-:S04]  /*18a0*/  IMAD.WIDE R20, R49, 0x4, R46 ;  /* 0x0000000431147825 */ /* 0x002fc800078e022e */
[----:B------:R-:W-:Y:S01]  /*18b0*/  VIADD R49, R75, 0x5000 ;  /* 0x000050004b317836 */ /* 0x000fe20000000000 */
[----:B------:R1:W2:Y:S01]  /*18c0*/  @P3 LDG.E.EL R24, desc[UR6][R20.64] ;  /* 0x0000000614183981 */ /* 0x0002a2000c2e1900 */
[----:B------:R-:W-:Y:S01]  /*18d0*/  ISETP.NE.AND P3, PT, R25, RZ, PT ;  /* 0x000000ff1900720c */ /* 0x000fe20003f65270 */
[----:B------:R-:W-:Y:S02]  /*18e0*/  IMAD.MOV.U32 R25, RZ, RZ, RZ ;  /* 0x000000ffff197224 */ /* 0x000fe400078e00ff */
[----:B---3--:R-:W-:-:S04]  /*18f0*/  IMAD.WIDE R16, R49, 0x4, R46 ;  /* 0x0000000431107825 */ /* 0x008fc800078e022e */
[----:B------:R-:W-:Y:S01]  /*1900*/  VIADD R49, R75, 0x6000 ;  /* 0x000060004b317836 */ /* 0x000fe20000000000 */
[----:B------:R3:W2:Y:S01]  /*1910*/  @P4 LDG.E.EL R25, desc[UR6][R16.64] ;  /* 0x0000000610194981 */ /* 0x0006a2000c2e1900 */
[----:B------:R-:W-:Y:S01]  /*1920*/  ISETP.NE.AND P4, PT, R26, RZ, PT ;  /* 0x000000ff1a00720c */ /* 0x000fe20003f85270 */
[----:B------:R-:W-:Y:S02]  /*1930*/  IMAD.MOV.U32 R26, RZ, RZ, RZ ;  /* 0x000000ffff1a7224 */ /* 0x000fe400078e00ff */
[----:B-----5:R-:W-:-:S04]  /*1940*/  IMAD.WIDE R22, R49, 0x4, R46 ;  /* 0x0000000431167825 */ /* 0x020fc800078e022e */
[----:B------:R-:W-:Y:S01]  /*1950*/  VIADD R49, R75, 0x7000 ;  /* 0x000070004b317836 */ /* 0x000fe20000000000 */
[----:B------:R5:W2:Y:S01]  /*1960*/  @P5 LDG.E.EL R26, desc[UR6][R22.64] ;  /* 0x00000006161a5981 */ /* 0x000aa2000c2e1900 */
[----:B------:R-:W-:Y:S01]  /*1970*/  ISETP.NE.AND P5, PT, R27, RZ, PT ;  /* 0x000000ff1b00720c */ /* 0x000fe20003fa5270 */
[----:B------:R-:W-:Y:S02]  /*1980*/  IMAD.MOV.U32 R27, RZ, RZ, RZ ;  /* 0x000000ffff1b7224 */ /* 0x000fe400078e00ff */
[----:B------:R-:W-:-:S05]  /*1990*/  IMAD.WIDE R48, R49, 0x4, R46 ;  /* 0x0000000431307825 */ /* 0x000fca00078e022e */
[----:B------:R5:W2:Y:S01]  /*19a0*/  @P6 LDG.E.EL R27, desc[UR6][R48.64] ;  /* 0x00000006301b6981 */ /* 0x000aa2000c2e1900 */
[----:B------:R-:W-:Y:S01]  /*19b0*/  ISETP.NE.AND P6, PT, R50, RZ, PT ;  /* 0x000000ff3200720c */ /* 0x000fe20003fc5270 */
[C---:B-1----:R-:W-:Y:S02]  /*19c0*/  VIADD R21, R75.reuse, 0x8000 ;  /* 0x000080004b157836 */ /* 0x042fe40000000000 */
[----:B------:R-:W-:Y:S02]  /*19d0*/  VIADD R51, R75, 0x9000 ;  /* 0x000090004b337836 */ /* 0x000fe40000000000 */
[----:B------:R-:W-:Y:S02]  /*19e0*/  IMAD.MOV.U32 R20, RZ, RZ, RZ ;  /* 0x000000ffff147224 */ /* 0x000fe400078e00ff */
[----:B---3--:R-:W-:-:S04]  /*19f0*/  IMAD.WIDE R16, R21, 0x4, R46 ;  /* 0x0000000415107825 */ /* 0x008fc800078e022e */
[----:B------:R-:W-:Y:S02]  /*1a00*/  IMAD.MOV.U32 R21, RZ, RZ, RZ ;  /* 0x000000ffff157224 */ /* 0x000fe400078e00ff */
[--C-:B------:R-:W-:Y:S01]  /*1a10*/  IMAD.WIDE R50, R51, 0x4, R46.reuse ;  /* 0x0000000433327825 */ /* 0x100fe200078e022e */
[----:B------:R1:W3:Y:S03]  /*1a20*/  @P6 LDG.E.EL R20, desc[UR6][R16.64] ;  /* 0x0000000610146981 */ /* 0x0002e6000c2e1900 */
[C---:B-----5:R-:W-:Y:S01]  /*1a30*/  VIADD R23, R75.reuse, 0xa000 ;  /* 0x0000a0004b177836 */ /* 0x060fe20000000000 */
[----:B------:R5:W2:Y:S01]  /*1a40*/  @P5 LDG.E.EL R21, desc[UR6][R50.64] ;  /* 0x0000000632155981 */ /* 0x000aa2000c2e1900 */
[----:B------:R-:W-:Y:S01]  /*1a50*/  VIADD R77, R75, 0xb000 ;  /* 0x0000b0004b4d7836 */ /* 0x000fe20000000000 */
[----:B------:R-:W-:Y:S01]  /*1a60*/  ISETP.NE.AND P5, PT, R37, RZ, PT ;  /* 0x000000ff2500720c */ /* 0x000fe20003fa5270 */
[----:B0-----:R-:W-:-:S04]  /*1a70*/  IMAD.WIDE R48, R23, 0x4, R46 ;  /* 0x0000000417307825 */ /* 0x001fc800078e022e */
[----:B-1----:R-:W-:Y:S02]  /*1a80*/  VIADD R17, R75, 0xc000 ;  /* 0x0000c0004b117836 */ /* 0x002fe40000000000 */
[----:B------:R-:W-:Y:S02]  /*1a90*/  IMAD.MOV.U32 R23, RZ, RZ, RZ ;  /* 0x000000ffff177224 */ /* 0x000fe400078e00ff */
[----:B------:R-:W-:-:S04]  /*1aa0*/  IMAD.WIDE R76, R77, 0x4, R46 ;  /* 0x000000044d4c7825 */ /* 0x000fc800078e022e */
[----:B------:R-:W-:Y:S01]  /*1ab0*/  IMAD.MOV.U32 R16, RZ, RZ, RZ ;  /* 0x000000ffff107224 */ /* 0x000fe200078e00ff */
[----:B------:R0:W2:Y:S01]  /*1ac0*/  @P3 LDG.E.EL R23, desc[UR6][R76.64] ;  /* 0x000000064c173981 */ /* 0x0000a2000c2e1900 */
[----:B-----5:R-:W-:-:S05]  /*1ad0*/  IMAD.WIDE R50, R17, 0x4, R46 ;  /* 0x0000000411327825 */ /* 0x020fca00078e022e */
[----:B------:R1:W5:Y:S01]  /*1ae0*/  @P2 LDG.E.EL R16, desc[UR6][R50.64] ;  /* 0x0000000632102981 */ /* 0x000362000c2e1900 */
[----:B0-----:R-:W-:Y:S02]  /*1af0*/  IMAD.MOV.U32 R77, RZ, RZ, RZ ;  /* 0x000000ffff4d7224 */ /* 0x001fe400078e00ff */
[----:B-1----:R-:W-:-:S05]  /*1b00*/  IMAD.WIDE R50, R53, 0x4, R46 ;  /* 0x0000000435327825 */ /* 0x002fca00078e022e */
[----:B------:R-:W2:Y:S01]  /*1b10*/  @P5 LDG.E.EL R77, desc[UR6][R50.64] ;  /* 0x00000006324d5981 */ /* 0x000ea2000c2e1900 */
[----:B------:R-:W-:Y:S01]  /*1b20*/  IMAD.MOV.U32 R22, RZ, RZ, RZ ;  /* 0x000000ffff167224 */ /* 0x000fe200078e00ff */
[----:B------:R-:W-:Y:S01]  /*1b30*/  ISETP.NE.AND P6, PT, R18, RZ, PT ;  /* 0x000000ff1200720c */ /* 0x000fe20003fc5270 */
[C---:B------:R-:W-:Y:S02]  /*1b40*/  VIADD R18, R75.reuse, 0xd000 ;  /* 0x0000d0004b127836 */ /* 0x040fe40000000000 */
[----:B------:R-:W-:Y:S02]  /*1b50*/  IMAD.MOV.U32 R17, RZ, RZ, RZ ;  /* 0x000000ffff117224 */ /* 0x000fe400078e00ff */
[----:B------:R0:W3:Y:S01]  /*1b60*/  @P4 LDG.E.EL R22, desc[UR6][R48.64] ;  /* 0x0000000630164981 */ /* 0x0000e2000c2e1900 */
[----:B------:R-:W-:Y:S02]  /*1b70*/  VIADD R74, R75, 0xe000 ;  /* 0x0000e0004b4a7836 */ /* 0x000fe40000000000 */
[----:B0-----:R-:W-:-:S05]  /*1b80*/  IMAD.WIDE R48, R18, 0x4, R46 ;  /* 0x0000000412307825 */ /* 0x001fca00078e022e */
[----:B------:R0:W3:Y:S01]  /*1b90*/  @P1 LDG.E.EL R17, desc[UR6][R48.64] ;  /* 0x0000000630111981 */ /* 0x0000e2000c2e1900 */
[----:B------:R-:W-:Y:S02]  /*1ba0*/  IMAD.MOV.U32 R18, RZ, RZ, RZ ;  /* 0x000000ffff127224 */ /* 0x000fe400078e00ff */
[----:B------:R-:W-:Y:S02]  /*1bb0*/  VIADD R53, R53, 0xf000 ;  /* 0x0000f00035357836 */ /* 0x000fe40000000000 */
[----:B0-----:R-:W-:-:S05]  /*1bc0*/  IMAD.WIDE R48, R74, 0x4, R46 ;  /* 0x000000044a307825 */ /* 0x001fca00078e022e */
[----:B------:R0:W4:Y:S01]  /*1bd0*/  @P0 LDG.E.EL R18, desc[UR6][R48.64] ;  /* 0x0000000630120981 */ /* 0x000122000c2e1900 */
[----:B------:R-:W-:Y:S01]  /*1be0*/  IMAD.MOV.U32 R74, RZ, RZ, RZ ;  /* 0x000000ffff4a7224 */ /* 0x000fe200078e00ff */
[-C--:B--2---:R-:W-:Y:S02]  /*1bf0*/  FSETP.GEU.AND P1, PT, R52, R77.reuse, PT ;  /* 0x0000004d3400720b */ /* 0x084fe40003f2e000 */
[----:B------:R-:W-:-:S11]  /*1c00*/  FSETP.NAN.AND P0, PT, R77, R77, PT ;  /* 0x0000004d4d00720b */ /* 0x000fd60003f08000 */
[----:B------:R-:W-:Y:S01]  /*1c10*/  @P1 SEL R77, R77, R52, P0 ;  /* 0x000000344d4d1207 */ /* 0x000fe20000000000 */
[----:B------:R-:W-:-:S05]  /*1c20*/  IMAD.WIDE R52, R53, 0x4, R46 ;  /* 0x0000000435347825 */ /* 0x000fca00078e022e */
[----:B------:R-:W2:Y:S01]  /*1c30*/  @P6 LDG.E.EL R74, desc[UR6][R52.64] ;  /* 0x00000006344a6981 */ /* 0x000ea2000c2e1900 */
[----:B------:R-:W-:Y:S01]  /*1c40*/  P2R R50, PR, RZ, 0x2 ;  /* 0x00000002ff327803 */ /* 0x000fe20000000000 */
[----:B0-----:R-:W-:-:S04]  /*1c50*/  VIADD R49, R75, 0xf000 ;  /* 0x0000f0004b317836 */ /* 0x001fc80000000000 */
[----:B------:R-:W-:Y:S01]  /*1c60*/  IMAD.WIDE R48, R49, 0x4, R46 ;  /* 0x0000000431307825 */ /* 0x000fe200078e022e */
[----:B---3--:R-:W-:-:S03]  /*1c70*/  FSETP.GEU.AND P2, PT, R61, R20, PT ;  /* 0x000000143d00720b */ /* 0x008fc60003f4e000 */
[----:B------:R-:W-:Y:S01]  /*1c80*/  IMAD.WIDE R46, R75, 0x4, R46 ;  /* 0x000000044b2e7825 */ /* 0x000fe200078e022e */
[-C--:B--2---:R-:W-:Y:S02]  /*1c90*/  FSETP.GEU.AND P1, PT, R19, R74.reuse, PT ;  /* 0x0000004a1300720b */ /* 0x084fe40003f2e000 */
[----:B------:R-:W-:Y:S02]  /*1ca0*/  FSETP.NAN.AND P0, PT, R74, R74, PT ;  /* 0x0000004a4a00720b */ /* 0x000fe40003f08000 */
[----:B------:R-:W-:-:S09]  /*1cb0*/  P2R R51, PR, RZ, 0x2 ;  /* 0x00000002ff337803 */ /* 0x000fd20000000000 */
[----:B------:R-:W-:Y:S02]  /*1cc0*/  @P1 SEL R74, R74, R19, P0 ;  /* 0x000000134a4a1207 */ /* 0x000fe40000000000 */
[-C--:B------:R-:W-:Y:S01]  /*1cd0*/  FSETP.GEU.AND P1, PT, R60, R29.reuse, PT ;  /* 0x0000001d3c00720b */ /* 0x080fe20003f2e000 */
[----:B------:R-:W-:Y:S01]  /*1ce0*/  IMAD.MOV.U32 R19, RZ, RZ, RZ ;  /* 0x000000ffff137224 */ /* 0x000fe200078e00ff */
[----:B------:R-:W-:-:S05]  /*1cf0*/  FSETP.NAN.AND P0, PT, R29, R29, PT ;  /* 0x0000001d1d00720b */ /* 0x000fca0003f08000 */
[----:B------:R0:W2:Y:S06]  /*1d00*/  @P6 LDG.E.EL R19, desc[UR6][R48.64] ;  /* 0x0000000630136981 */ /* 0x0000ac000c2e1900 */
[----:B------:R-:W-:Y:S02]  /*1d10*/  @P1 SEL R29, R29, R60, P0 ;  /* 0x0000003c1d1d1207 */ /* 0x000fe40000000000 */
[----:B0-----:R-:W-:Y:S02]  /*1d20*/  P2R R48, PR, RZ, 0x2 ;  /* 0x00000002ff307803 */ /* 0x001fe40000000000 */
[----:B----4-:R-:W-:-:S02]  /*1d30*/  FSETP.GEU.AND P1, PT, R59, R30, PT ;  /* 0x0000001e3b00720b */ /* 0x010fc40003f2e000 */
[----:B------:R-:W-:Y:S02]  /*1d40*/  FSETP.NAN.AND P0, PT, R30, R30, PT ;  /* 0x0000001e1e00720b */ /* 0x000fe40003f08000 */
[----:B------:R-:W-:-:S09]  /*1d50*/  P2R R49, PR, RZ, 0x2 ;  /* 0x00000002ff317803 */ /* 0x000fd20000000000 */
[----:B------:R-:W-:Y:S02]  /*1d60*/  @P1 SEL R30, R30, R59, P0 ;  /* 0x0000003b1e1e1207 */ /* 0x000fe40000000000 */
[-C--:B------:R-:W-:Y:S02]  /*1d70*/  FSETP.GEU.AND P1, PT, R58, R31.reuse, PT ;  /* 0x0000001f3a00720b */ /* 0x080fe40003f2e000 */
        /* <DEDUP_REMOVED lines=19> */
[----:B------:R-:W-:-:S04]  /*1eb0*/  FSETP.NAN.AND P0, PT, R20, R20, PT ;  /* 0x000000141400720b */ /* 0x000fc80003f08000 */
[----:B------:R-:W-:Y:S02]  /*1ec0*/  @P2 SEL R20, R20, R61, P0 ;  /* 0x0000003d14142207 */ /* 0x000fe40000000000 */
[----:B------:R-:W-:-:S04]  /*1ed0*/  ISETP.NE.AND P2, PT, R73, RZ, PT ;  /* 0x000000ff4900720c */ /* 0x000fc80003f45270 */
[----:B------:R-:W-:Y:S02]  /*1ee0*/  P2R R61, PR, RZ, 0x4 ;  /* 0x00000004ff3d7803 */ /* 0x000fe40000000000 */
[----:B------:R-:W-:Y:S01]  /*1ef0*/  ISETP.NE.AND P2, PT, R37, RZ, PT ;  /* 0x000000ff2500720c */ /* 0x000fe20003f45270 */
[----:B------:R-:W-:-:S12]  /*1f00*/  IMAD.MOV.U32 R28, RZ, RZ, RZ ;  /* 0x000000ffff1c7224 */ /* 0x000fd800078e00ff */
[----:B------:R-:W3:Y:S01]  /*1f10*/  @P2 LDG.E.EL R28, desc[UR6][R46.64] ;  /* 0x000000062e1c2981 */ /* 0x000ee2000c2e1900 */
[----:B------:R-:W-:Y:S02]  /*1f20*/  P2R R55, PR, RZ, 0x2 ;  /* 0x00000002ff377803 */ /* 0x000fe40000000000 */
[-C--:B------:R-:W-:Y:S02]  /*1f30*/  FSETP.GEU.AND P1, PT, R62, R21.reuse, PT ;  /* 0x000000153e00720b */ /* 0x080fe40003f2e000 */
[----:B------:R-:W-:Y:S02]  /*1f40*/  FSETP.NAN.AND P0, PT, R21, R21, PT ;  /* 0x000000151500720b */ /* 0x000fe40003f08000 */
[----:B------:R-:W-:-:S09]  /*1f50*/  FSETP.GEU.AND P4, PT, R64, R23, PT ;  /* 0x000000174000720b */ /* 0x000fd20003f8e000 */
[----:B------:R-:W-:Y:S02]  /*1f60*/  @P1 SEL R21, R21, R62, P0 ;  /* 0x0000003e15151207 */ /* 0x000fe40000000000 */
[-C--:B------:R-:W-:Y:S02]  /*1f70*/  FSETP.GEU.AND P0, PT, R63, R22.reuse, PT ;  /* 0x000000163f00720b */ /* 0x080fe40003f0e000 */
[----:B------:R-:W-:-:S11]  /*1f80*/  FSETP.NAN.AND P3, PT, R22, R22, PT ;  /* 0x000000161600720b */ /* 0x000fd60003f68000 */
[----:B------:R-:W-:Y:S02]  /*1f90*/  @P0 SEL R22, R22, R63, P3 ;  /* 0x0000003f16160207 */ /* 0x000fe40001800000 */
[----:B------:R-:W-:-:S04]  /*1fa0*/  FSETP.NAN.AND P3, PT, R23, R23, PT ;  /* 0x000000171700720b */ /* 0x000fc80003f68000 */
[----:B------:R-:W-:Y:S02]  /*1fb0*/  @P4 SEL R23, R23, R64, P3 ;  /* 0x0000004017174207 */ /* 0x000fe40001800000 */
[-C--:B-----5:R-:W-:Y:S02]  /*1fc0*/  FSETP.GEU.AND P3, PT, R65, R16.reuse, PT ;  /* 0x000000104100720b */ /* 0x0a0fe40003f6e000 */
[----:B------:R-:W-:Y:S02]  /*1fd0*/  P2R R62, PR, RZ, 0x10 ;  /* 0x00000010ff3e7803 */ /* 0x000fe40000000000 */
[----:B------:R-:W-:-:S09]  /*1fe0*/  FSETP.NAN.AND P4, PT, R16, R16, PT ;  /* 0x000000101000720b */ /* 0x000fd20003f88000 */
[----:B------:R-:W-:Y:S02]  /*1ff0*/  @P3 SEL R16, R16, R65, P4 ;  /* 0x0000004110103207 */ /* 0x000fe40002000000 */
[-C--:B------:R-:W-:Y:S02]  /*2000*/  FSETP.GEU.AND P4, PT, R66, R17.reuse, PT ;  /* 0x000000114200720b */ /* 0x080fe40003f8e000 */
[----:B------:R-:W-:-:S11]  /*2010*/  FSETP.NAN.AND P5, PT, R17, R17, PT ;  /* 0x000000111100720b */ /* 0x000fd60003fa8000 */
[----:B------:R-:W-:Y:S02]  /*2020*/  @P4 SEL R17, R17, R66, P5 ;  /* 0x0000004211114207 */ /* 0x000fe40002800000 */
[-C--:B------:R-:W-:Y:S02]  /*2030*/  FSETP.GEU.AND P5, PT, R67, R18.reuse, PT ;  /* 0x000000124300720b */ /* 0x080fe40003fae000 */
[----:B------:R-:W-:-:S11]  /*2040*/  FSETP.NAN.AND P6, PT, R18, R18, PT ;  /* 0x000000121200720b */ /* 0x000fd60003fc8000 */
[----:B------:R-:W-:Y:S02]  /*2050*/  @P5 SEL R18, R18, R67, P6 ;  /* 0x0000004312125207 */ /* 0x000fe40003000000 */
[----:B------:R-:W-:Y:S02]  /*2060*/  P2R R63, PR, RZ, 0x8 ;  /* 0x00000008ff3f7803 */ /* 0x000fe40000000000 */
[----:B------:R-:W-:Y:S02]  /*2070*/  ISETP.NE.AND P3, PT, R70, RZ, PT ;  /* 0x000000ff4600720c */ /* 0x000fe40003f65270 */
[----:B------:R-:W-:Y:S02]  /*2080*/  P2R R65, PR, RZ, 0x10 ;  /* 0x00000010ff417803 */ /* 0x000fe40000000000 */
[----:B------:R-:W-:Y:S02]  /*2090*/  ISETP.NE.AND P4, PT, R69, RZ, PT ;  /* 0x000000ff4500720c */ /* 0x000fe40003f85270 */
[----:B------:R-:W-:-:S02]  /*20a0*/  P2R R67, PR, RZ, 0x20 ;  /* 0x00000020ff437803 */ /* 0x000fc40000000000 */
[----:B------:R-:W-:Y:S02]  /*20b0*/  ISETP.NE.AND P5, PT, R68, RZ, PT ;  /* 0x000000ff4400720c */ /* 0x000fe40003fa5270 */
[----:B------:R-:W-:Y:S02]  /*20c0*/  P2R R60, PR, RZ, 0x1 ;  /* 0x00000001ff3c7803 */ /* 0x000fe40000000000 */
[----:B------:R-:W-:Y:S02]  /*20d0*/  ISETP.NE.AND P0, PT, R71, RZ, PT ;  /* 0x000000ff4700720c */ /* 0x000fe40003f05270 */
[----:B------:R-:W-:Y:S02]  /*20e0*/  P2R R59, PR, RZ, 0x2 ;  /* 0x00000002ff3b7803 */ /* 0x000fe40000000000 */
[----:B------:R-:W-:Y:S02]  /*20f0*/  ISETP.NE.AND P1, PT, R72, RZ, PT ;  /* 0x000000ff4800720c */ /* 0x000fe40003f25270 */
[----:B---3--:R-:W-:-:S02]  /*2100*/  FSETP.GEU.AND P2, PT, R77, R28, PT ;  /* 0x0000001c4d00720b */ /* 0x008fc40003f4e000 */
[----:B------:R-:W-:Y:S02]  /*2110*/  FSETP.NAN.AND P6, PT, R28, R28, PT ;  /* 0x0000001c1c00720b */ /* 0x000fe40003fc8000 */
[----:B------:R-:W-:-:S09]  /*2120*/  P2R R70, PR, RZ, 0x4 ;  /* 0x00000004ff467803 */ /* 0x000fd20000000000 */
[----:B------:R-:W-:Y:S02]  /*2130*/  @P2 SEL R28, R28, R77, P6 ;  /* 0x0000004d1c1c2207 */ /* 0x000fe40003000000 */
[-C--:B--2---:R-:W-:Y:S02]  /*2140*/  FSETP.GEU.AND P6, PT, R74, R19.reuse, PT ;  /* 0x000000134a00720b */ /* 0x084fe40003fce000 */
[----:B------:R-:W-:Y:S02]  /*2150*/  FSETP.NAN.AND P2, PT, R19, R19, PT ;  /* 0x000000131300720b */ /* 0x000fe40003f48000 */
[----:B------:R-:W-:-:S09]  /*2160*/  P2R R69, PR, RZ, 0x40 ;  /* 0x00000040ff457803 */ /* 0x000fd20000000000 */
[----:B------:R-:W-:Y:S02]  /*2170*/  @P6 SEL R19, R19, R74, P2 ;  /* 0x0000004a13136207 */ /* 0x000fe40001000000 */
[----:B------:R-:W-:-:S04]  /*2180*/  ISETP.NE.AND P6, PT, R38, RZ, PT ;  /* 0x000000ff2600720c */ /* 0x000fc80003fc5270 */
[----:B------:R-:W-:Y:S02]  /*2190*/  SEL R68, RZ, 0x1, !P6 ;  /* 0x00000001ff447807 */ /* 0x000fe40007000000 */
[----:B------:R-:W-:-:S04]  /*21a0*/  ISETP.NE.AND P6, PT, R48, RZ, PT ;  /* 0x000000ff3000720c */ /* 0x000fc80003fc5270 */
[----:B------:R-:W-:Y:S02]  /*21b0*/  P2R R48, PR, RZ, 0x40 ;  /* 0x00000040ff307803 */ /* 0x000fe40000000000 */
        /* <DEDUP_REMOVED lines=47> */
[----:B------:R-:W-:Y:S02]  /*24b0*/  SEL R9, RZ, 0x1, !P6 ;  /* 0x00000001ff097807 */ /* 0x000fe40007000000 */
        /* <DEDUP_REMOVED lines=14> */
[----:B------:R-:W-:Y:S02]  /*25a0*/  ISETP.NE.AND P6, PT, R50, RZ, PT ;  /* 0x000000ff3200720c */ /* 0x000fe40003fc5270 */
[----:B------:R-:W-:Y:S02]  /*25b0*/  SEL R66, RZ, 0x1, !P5 ;  /* 0x00000001ff427807 */ /* 0x000fe40006800000 */
[----:B------:R-:W-:Y:S02]  /*25c0*/  SEL R33, R68, 0x2, P6 ;  /* 0x0000000244217807 */ /* 0x000fe40003000000 */
[----:B------:R-:W-:Y:S02]  /*25d0*/  ISETP.NE.AND P6, PT, R76, RZ, PT ;  /* 0x000000ff4c00720c */ /* 0x000fe40003fc5270 */
[----:B------:R-:W-:-:S02]  /*25e0*/  SEL R64, RZ, 0x1, !P4 ;  /* 0x00000001ff407807 */ /* 0x000fc40006000000 */
[----:B------:R-:W-:Y:S02]  /*25f0*/  SEL R36, R66, 0x2, P6 ;  /* 0x0000000242247807 */ /* 0x000fe40003000000 */
[----:B------:R-:W-:Y:S02]  /*2600*/  ISETP.NE.AND P6, PT, R75, RZ, PT ;  /* 0x000000ff4b00720c */ /* 0x000fe40003fc5270 */
[----:B------:R-:W-:Y:S02]  /*2610*/  ISETP.NE.AND P2, PT, R61, RZ, PT ;  /* 0x000000ff3d00720c */ /* 0x000fe40003f45270 */
[----:B------:R-:W-:Y:S02]  /*2620*/  SEL R35, R64, 0x2, P6 ;  /* 0x0000000240237807 */ /* 0x000fe40003000000 */
[----:B------:R-:W-:Y:S02]  /*2630*/  SEL R61, RZ, 0x1, !P3 ;  /* 0x00000001ff3d7807 */ /* 0x000fe40005800000 */
[----:B------:R-:W-:-:S02]  /*2640*/  ISETP.NE.AND P6, PT, R74, RZ, PT ;  /* 0x000000ff4a00720c */ /* 0x000fc40003fc5270 */
[----:B------:R-:W-:Y:S02]  /*2650*/  SEL R47, RZ, 0x1, !P0 ;  /* 0x00000001ff2f7807 */ /* 0x000fe40004000000 */
[----:B------:R-:W-:Y:S02]  /*2660*/  SEL R61, R61, 0x2, P6 ;  /* 0x000000023d3d7807 */ /* 0x000fe40003000000 */
[----:B------:R-:W-:Y:S02]  /*2670*/  ISETP.NE.AND P6, PT, R73, RZ, PT ;  /* 0x000000ff4900720c */ /* 0x000fe40003fc5270 */
[----:B------:R-:W-:Y:S02]  /*2680*/  SEL R46, RZ, 0x1, !P1 ;  /* 0x00000001ff2e7807 */ /* 0x000fe40004800000 */
[----:B------:R-:W-:Y:S02]  /*2690*/  SEL R39, R47, 0x2, P6 ;  /* 0x000000022f277807 */ /* 0x000fe40003000000 */
[----:B------:R-:W-:-:S02]  /*26a0*/  ISETP.NE.AND P6, PT, R72, RZ, PT ;  /* 0x000000ff4800720c */ /* 0x000fc40003fc5270 */
[----:B------:R-:W-:Y:S02]  /*26b0*/  SEL R38, RZ, 0x1, !P2 ;  /* 0x00000001ff267807 */ /* 0x000fe40005000000 */
[----:B------:R-:W-:Y:S02]  /*26c0*/  SEL R46, R46, 0x2, P6 ;  /* 0x000000022e2e7807 */ /* 0x000fe40003000000 */
[----:B------:R-:W-:-:S04]  /*26d0*/  ISETP.NE.AND P6, PT, R71, RZ, PT ;  /* 0x000000ff4700720c */ /* 0x000fc80003fc5270 */
        /* <DEDUP_REMOVED lines=9> */
[----:B------:R-:W-:Y:S01]  /*2770*/  ISETP.NE.AND P6, PT, R43, RZ, PT ;  /* 0x000000ff2b00720c */ /* 0x000fe20003fc5270 */
[----:B------:R-:W0:Y:S03]  /*2780*/  S2UR UR5, SR_CgaCtaId ;  /* 0x00000000000579c3 */ /* 0x000e260000008800 */
[----:B------:R-:W-:Y:S02]  /*2790*/  SEL R8, R8, 0x2, P6 ;  /* 0x0000000208087807 */ /* 0x000fe40003000000 */
[----:B------:R-:W-:-:S04]  /*27a0*/  ISETP.NE.AND P6, PT, R45, RZ, PT ;  /* 0x000000ff2d00720c */ /* 0x000fc80003fc5270 */
[----:B------:R-:W-:Y:S02]  /*27b0*/  SEL R6, R6, 0x2, P6 ;  /* 0x0000000206067807 */ /* 0x000fe40003000000 */
[----:B------:R-:W-:Y:S02]  /*27c0*/  ISETP.NE.AND P6, PT, R54, RZ, PT ;  /* 0x000000ff3600720c */ /* 0x000fe40003fc5270 */
[----:B------:R-:W-:Y:S02]  /*27d0*/  ISETP.NE.AND P2, PT, R55, RZ, PT ;  /* 0x000000ff3700720c */ /* 0x000fe40003f45270 */
[----:B------:R-:W-:Y:S02]  /*27e0*/  SEL R7, R7, 0x2, P6 ;  /* 0x0000000207077807 */ /* 0x000fe40003000000 */
[----:B------:R-:W-:Y:S02]  /*27f0*/  ISETP.NE.AND P6, PT, R51, RZ, PT ;  /* 0x000000ff3300720c */ /* 0x000fe40003fc5270 */
[----:B------:R-:W-:-:S02]  /*2800*/  SEL R42, R9, 0x3, P2 ;  /* 0x00000003092a7807 */ /* 0x000fc40001000000 */
[----:B------:R-:W-:Y:S02]  /*2810*/  ISETP.NE.AND P2, PT, R58, RZ, PT ;  /* 0x000000ff3a00720c */ /* 0x000fe40003f45270 */
[----:B------:R-:W-:Y:S02]  /*2820*/  SEL R32, R32, 0x2, P6 ;  /* 0x0000000220207807 */ /* 0x000fe40003000000 */
[----:B------:R-:W-:Y:S02]  /*2830*/  ISETP.NE.AND P6, PT, R70, RZ, PT ;  /* 0x000000ff4600720c */ /* 0x000fe40003fc5270 */
[----:B------:R-:W-:Y:S02]  /*2840*/  ISETP.NE.AND P1, PT, R56, RZ, PT ;  /* 0x000000ff3800720c */ /* 0x000fe40003f25270 */
[----:B------:R-:W-:Y:S02]  /*2850*/  SEL R43, R10, 0x3, P2 ;  /* 0x000000030a2b7807 */ /* 0x000fe40001000000 */
[----:B------:R-:W-:-:S02]  /*2860*/  ISETP.NE.AND P2, PT, R62, RZ, PT ;  /* 0x000000ff3e00720c */ /* 0x000fc40003f45270 */
[----:B------:R-:W-:Y:S02]  /*2870*/  SEL R33, R33, 0x3, P6 ;  /* 0x0000000321217807 */ /* 0x000fe40003000000 */
[----:B------:R-:W-:Y:S02]  /*2880*/  ISETP.NE.AND P0, PT, R57, RZ, PT ;  /* 0x000000ff3900720c */ /* 0x000fe40003f05270 */
[----:B------:R-:W-:Y:S02]  /*2890*/  ISETP.NE.AND P6, PT, R48, RZ, PT ;  /* 0x000000ff3000720c */ /* 0x000fe40003fc5270 */
[----:B------:R-:W-:Y:S02]  /*28a0*/  SEL R41, R14, 0x3, P1 ;  /* 0x000000030e297807 */ /* 0x000fe40000800000 */
[----:B------:R-:W-:Y:S02]  /*28b0*/  ISETP.NE.AND P1, PT, R59, RZ, PT ;  /* 0x000000ff3b00720c */ /* 0x000fe40003f25270 */
[----:B------:R-:W-:Y:S01]  /*28c0*/  SEL R48, R8, 0x3, P2 ;  /* 0x0000000308307807 */ /* 0x000fe20001000000 */
[----:B------:R-:W-:Y:S01]  /*28d0*/  IMAD.SHL.U32 R8, R0, 0x10, RZ ;  /* 0x0000001000087824 */ /* 0x000fe200078e00ff */
[----:B------:R-:W-:Y:S01]  /*28e0*/  SEL R40, R46, 0x3, P0 ;  /* 0x000000032e287807 */ /* 0x000fe20000000000 */
[----:B------:R-:W-:Y:S01]  /*28f0*/  UMOV UR4, 0x400 ;  /* 0x0000040000047882 */ /* 0x000fe20000000000 */
[----:B------:R-:W-:Y:S01]  /*2900*/  SEL R46, R11, 0x3, P1 ;  /* 0x000000030b2e7807 */ /* 0x000fe20000800000 */
[----:B0-----:R-:W-:Y:S01]  /*2910*/  UPRMT UR4, UR5, 0x654, UR4 ;  /* 0x0000065405047896 */ /* 0x001fe20008000004 */
[----:B------:R-:W-:-:S02]  /*2920*/  ISETP.NE.AND P1, PT, R34, RZ, PT ;  /* 0x000000ff2200720c */ /* 0x000fc40003f25270 */
[----:B------:R-:W-:Y:S02]  /*2930*/  SHF.R.U32.HI R34, RZ, 0x2, R0 ;  /* 0x00000002ff227819 */ /* 0x000fe40000011600 */
[----:B------:R-:W-:Y:S01]  /*2940*/  LOP3.LUT R9, R8, 0xff0, RZ, 0xc0, !PT ;  /* 0x00000ff008097812 */ /* 0x000fe200078ec0ff */
[----:B------:R-:W-:Y:S01]  /*2950*/  IMAD.SHL.U32 R8, R0, 0x4, RZ ;  /* 0x0000000400087824 */ /* 0x000fe200078e00ff */
[----:B------:R-:W-:-:S03]  /*2960*/  SGXT.U32 R34, R34, 0x6 ;  /* 0x000000062222781a */ /* 0x000fc60000000000 */
[----:B------:R-:W-:Y:S01]  /*2970*/  VIADD R10, R9, UR4 ;  /* 0x00000004090a7c36 */ /* 0x000fe20008000000 */
[----:B------:R-:W-:Y:S02]  /*2980*/  ISETP.NE.AND P5, PT, R49, RZ, PT ;  /* 0x000000ff3100720c */ /* 0x000fe40003fa5270 */
[----:B------:R-:W-:Y:S01]  /*2990*/  ISETP.NE.AND P0, PT, R60, RZ, PT ;  /* 0x000000ff3c00720c */ /* 0x000fe20003f05270 */
[----:B------:R-:W-:Y:S01]  /*29a0*/  IMAD R49, R9, 0x4, R10 ;  /* 0x0000000409317824 */ /* 0x000fe200078e020a */
[----:B------:R-:W-:Y:S02]  /*29b0*/  PRMT R34, R34, 0x6540, R3 ;  /* 0x0000654022227816 */ /* 0x000fe40000000003 */
[----:B------:R-:W-:Y:S02]  /*29c0*/  LOP3.LUT R3, R8, 0x3fc, RZ, 0xc0, !PT ;  /* 0x000003fc08037812 */ /* 0x000fe400078ec0ff */
[----:B------:R-:W-:Y:S01]  /*29d0*/  SEL R45, R12, 0x3, P0 ;  /* 0x000000030c2d7807 */ /* 0x000fe20000000000 */
[----:B------:R-:W-:Y:S01]  /*29e0*/  STS.128 [R49+0x10], R24 ;  /* 0x0000101831007388 */ /* 0x000fe20000000c00 */
[----:B------:R-:W-:-:S02]  /*29f0*/  LOP3.LUT R10, R3, 0x400, RZ, 0xfc, !PT ;  /* 0x00000400030a7812 */ /* 0x000fc400078efcff */
[C---:B------:R-:W-:Y:S01]  /*2a00*/  LOP3.LUT R11, R3.reuse, 0x800, RZ, 0xfc, !PT ;  /* 0x00000800030b7812 */ /* 0x040fe200078efcff */
[----:B------:R-:W-:Y:S01]  /*2a10*/  STS.128 [R49+0x20], R20 ;  /* 0x0000201431007388 */ /* 0x000fe20000000c00 */
[----:B------:R-:W-:-:S03]  /*2a20*/  LOP3.LUT R12, R3, 0xc00, RZ, 0xfc, !PT ;  /* 0x00000c00030c7812 */ /* 0x000fc600078efcff */
[----:B------:R-:W-:Y:S01]  /*2a30*/  STS.128 [R49], R28 ;  /* 0x0000001c31007388 */ /* 0x000fe20000000c00 */
[----:B------:R-:W-:-:S03]  /*2a40*/  LOP3.LUT R9, R0, 0xfc, RZ, 0xc0, !PT ;  /* 0x000000fc00097812 */ /* 0x000fc600078ec0ff */
[----:B------:R0:W-:Y:S01]  /*2a50*/  STS.128 [R49+0x30], R16 ;  /* 0x0000301031007388 */ /* 0x0001e20000000c00 */
[----:B------:R-:W-:Y:S02]  /*2a60*/  LOP3.LUT R10, R10, 0x7f0, RZ, 0xc0, !PT ;  /* 0x000007f00a0a7812 */ /* 0x000fe400078ec0ff */
[----:B------:R-:W-:Y:S02]  /*2a70*/  LOP3.LUT R11, R11, 0xbf0, RZ, 0xc0, !PT ;  /* 0x00000bf00b0b7812 */ /* 0x000fe400078ec0ff */
[----:B------:R-:W-:Y:S02]  /*2a80*/  LOP3.LUT R13, R12, 0xff0, RZ, 0xc0, !PT ;  /* 0x00000ff00c0d7812 */ /* 0x000fe400078ec0ff */
[----:B------:R-:W-:Y:S02]  /*2a90*/  SHF.R.S32.HI R2, RZ, 0x1b, R2 ;  /* 0x0000001bff027819 */ /* 0x000fe40000011402 */
[----:B------:R-:W-:Y:S01]  /*2aa0*/  LOP3.LUT R0, R5, 0xc, R8, 0xf8, !PT ;  /* 0x0000000c05007812 */ /* 0x000fe200078ef808 */
[----:B------:R-:W-:Y:S01]  /*2ab0*/  VIADD R10, R10, UR4 ;  /* 0x000000040a0a7c36 */ /* 0x000fe20008000000 */
[----:B------:R-:W-:Y:S01]  /*2ac0*/  LEA R8, R9, UR4, 0x2 ;  /* 0x0000000409087c11 */ /* 0x000fe2000f8e10ff */
[----:B------:R-:W-:-:S02]  /*2ad0*/  VIADD R12, R11, UR4 ;  /* 0x000000040b0c7c36 */ /* 0x000fc40008000000 */
[----:B------:R-:W-:Y:S01]  /*2ae0*/  VIADD R14, R13, UR4 ;  /* 0x000000040d0e7c36 */ /* 0x000fe20008000000 */
[----:B------:R-:W-:Y:S01]  /*2af0*/  SGXT R2, R2, 0x1 ;  /* 0x000000010202781a */ /* 0x000fe20000000200 */
[C---:B------:R-:W-:Y:S01]  /*2b00*/  IMAD R9, R3.reuse, 0x4, R8 ;  /* 0x0000000403097824 */ /* 0x040fe200078e0208 */
[----:B------:R-:W-:Y:S01]  /*2b10*/  ISETP.NE.AND P2, PT, R44, RZ, PT ;  /* 0x000000ff2c00720c */ /* 0x000fe20003f45270 */
[----:B------:R-:W-:Y:S01]  /*2b20*/  IMAD R13, R3, 0x4, R10 ;  /* 0x00000004030d7824 */ /* 0x000fe200078e020a */
[----:B------:R-:W-:Y:S01]  /*2b30*/  ISETP.NE.AND P3, PT, R53, RZ, PT ;  /* 0x000000ff3500720c */ /* 0x000fe20003f65270 */
[C---:B------:R-:W-:Y:S01]  /*2b40*/  IMAD R50, R3.reuse, 0x4, R12 ;  /* 0x0000000403327824 */ /* 0x040fe200078e020c */
[----:B------:R-:W-:Y:S01]  /*2b50*/  BAR.SYNC.DEFER_BLOCKING 0x0 ;  /* 0x0000000000007b1d */ /* 0x000fe20000010000 */
[----:B------:R-:W-:Y:S01]  /*2b60*/  IMAD R51, R3, 0x4, R14 ;  /* 0x0000000403337824 */ /* 0x000fe200078e020e */
[----:B------:R-:W-:Y:S02]  /*2b70*/  SHF.R.S32.HI R3, RZ, 0x1f, R0 ;  /* 0x0000001fff037819 */ /* 0x000fe40000011400 */
[----:B------:R-:W-:-:S02]  /*2b80*/  LEA.HI R2, R2, R5, RZ, 0x6 ;  /* 0x0000000502027211 */ /* 0x000fc400078f30ff */
[----:B------:R-:W-:Y:S01]  /*2b90*/  LEA.HI R3, R3, R0, RZ, 0x6 ;  /* 0x0000000003037211 */ /* 0x000fe200078f30ff */
[----:B------:R-:W-:Y:S02]  /*2ba0*/  ULDC.64 UR4, c[0x0][0x220] ;  /* 0x0000880000047ab9 */ /* 0x000fe40000000a00 */
[----:B------:R-:W-:Y:S02]  /*2bb0*/  IMAD.SHL.U32 R8, R2, 0x400, RZ ;  /* 0x0000040002087824 */ /* 0x000fe400078e00ff */
[----:B------:R-:W-:-:S03]  /*2bc0*/  IMAD.SHL.U32 R12, R3, 0x400, RZ ;  /* 0x00000400030c7824 */ /* 0x000fc600078e00ff */
[----:B------:R-:W-:Y:S02]  /*2bd0*/  LOP3.LUT R47, R8, 0xffff0000, RZ, 0xc0, !PT ;  /* 0xffff0000082f7812 */ /* 0x000fe400078ec0ff */
[----:B------:R-:W-:Y:S02]  /*2be0*/  LOP3.LUT R44, R12, 0xffff0000, RZ, 0xc0, !PT ;  /* 0xffff00000c2c7812 */ /* 0x000fe400078ec0ff */
[----:B------:R-:W-:Y:S01]  /*2bf0*/  LOP3.LUT R2, R2, 0xffffffc0, RZ, 0xc0, !PT ;  /* 0xffffffc002027812 */ /* 0x000fe200078ec0ff */
[----:B------:R-:W1:Y:S01]  /*2c00*/  LDS.128 R8, [R9] ;  /* 0x0000000009087984 */ /* 0x000e620000000c00 */
[----:B------:R-:W-:-:S03]  /*2c10*/  LOP3.LUT R3, R3, 0xffffffc0, RZ, 0xc0, !PT ;  /* 0xffffffc003037812 */ /* 0x000fc600078ec0ff */
[----:B------:R-:W2:Y:S04]  /*2c20*/  LDS.128 R12, [R13+0x1000] ;  /* 0x001000000d0c7984 */ /* 0x000ea80000000c00 */
[----:B------:R-:W3:Y:S04]  /*2c30*/  LDS.128 R20, [R50+0x2000] ;  /* 0x0020000032147984 */ /* 0x000ee80000000c00 */
[----:B------:R-:W4:Y:S01]  /*2c40*/  LDS.128 R24, [R51+0x3000] ;  /* 0x0030000033187984 */ /* 0x000f220000000c00 */
[----:B------:R-:W-:Y:S02]  /*2c50*/  IADD3 R47, R47, R5, -R2 ;  /* 0x000000052f2f7210 */ /* 0x000fe40007ffe802 */
[----:B0-----:R-:W-:-:S02]  /*2c60*/  IADD3 R19, R44, R0, -R3 ;  /* 0x000000002c137210 */ /* 0x001fc40007ffe803 */
[----:B------:R-:W0:Y:S01]  /*2c70*/  LDC.64 R2, c[0x0][0x218] ;  /* 0x00008600ff027b82 */ /* 0x000e220000000a00 */
[----:B------:R-:W-:Y:S02]  /*2c80*/  ISETP.NE.AND P4, PT, R52, RZ, PT ;  /* 0x000000ff3400720c */ /* 0x000fe40003f85270 */
[----:B------:R-:W-:Y:S02]  /*2c90*/  SEL R5, RZ, 0x1, !P1 ;  /* 0x00000001ff057807 */ /* 0x000fe40004800000 */
[----:B------:R-:W-:Y:S01]  /*2ca0*/  ISETP.GE.AND P0, PT, R0, 0x100, PT ;  /* 0x000001000000780c */ /* 0x000fe20003f06270 */
[----:B------:R-:W-:Y:S01]  /*2cb0*/  IMAD R28, R4, 0x40, R47 ;  /* 0x00000040041c7824 */ /* 0x000fe200078e022f */
[----:B------:R-:W-:Y:S02]  /*2cc0*/  SEL R39, R39, 0x3, P3 ;  /* 0x0000000327277807 */ /* 0x000fe40001800000 */
[----:B------:R-:W-:Y:S02]  /*2cd0*/  SEL R38, R61, 0x3, P4 ;  /* 0x000000033d267807 */ /* 0x000fe40002000000 */
[----:B------:R-:W-:-:S02]  /*2ce0*/  ISETP.NE.AND P3, PT, R63, RZ, PT ;  /* 0x000000ff3f00720c */ /* 0x000fc40003f65270 */
[----:B------:R-:W-:Y:S02]  /*2cf0*/  SEL R16, R5, 0x2, P2 ;  /* 0x0000000205107807 */ /* 0x000fe40001000000 */
[C---:B------:R-:W-:Y:S02]  /*2d00*/  LOP3.LUT R0, R34.reuse, 0x40, RZ, 0xfc, !PT ;  /* 0x0000004022007812 */ /* 0x040fe400078efcff */
[----:B------:R-:W-:Y:S02]  /*2d10*/  ISETP.NE.AND P4, PT, R65, RZ, PT ;  /* 0x000000ff4100720c */ /* 0x000fe40003f85270 */
[C---:B------:R-:W-:Y:S02]  /*2d20*/  ISETP.LT.AND P1, PT, R34.reuse, 0x400, !P0 ;  /* 0x000004002200780c */ /* 0x040fe40004721270 */
[----:B------:R-:W-:Y:S02]  /*2d30*/  LOP3.LUT R4, R34, 0x80, RZ, 0xfc, !PT ;  /* 0x0000008022047812 */ /* 0x000fe400078efcff */
[----:B------:R-:W-:-:S02]  /*2d40*/  SEL R36, R36, 0x3, P6 ;  /* 0x0000000324247807 */ /* 0x000fc40003000000 */
[----:B------:R-:W-:Y:S02]  /*2d50*/  SEL R35, R35, 0x3, P5 ;  /* 0x0000000323237807 */ /* 0x000fe40002800000 */
[C---:B------:R-:W-:Y:S02]  /*2d60*/  LOP3.LUT R5, R34.reuse, 0xc0, RZ, 0xfc, !PT ;  /* 0x000000c022057812 */ /* 0x040fe400078efcff */
[----:B------:R-:W-:Y:S02]  /*2d70*/  ISETP.NE.AND P6, PT, R69, RZ, PT ;  /* 0x000000ff4500720c */ /* 0x000fe40003fc5270 */
[----:B------:R-:W-:Y:S01]  /*2d80*/  ISETP.NE.AND P5, PT, R67, RZ, PT ;  /* 0x000000ff4300720c */ /* 0x000fe20003fa5270 */
[----:B------:R-:W-:Y:S01]  /*2d90*/  IMAD R31, R34, 0x40, R19 ;  /* 0x00000040221f7824 */ /* 0x000fe200078e0213 */
[----:B------:R-:W-:Y:S02]  /*2da0*/  SEL R16, R16, 0x3, P3 ;  /* 0x0000000310107807 */ /* 0x000fe40001800000 */
[----:B------:R-:W-:-:S02]  /*2db0*/  ISETP.LT.AND P2, PT, R0, 0x400, !P0 ;  /* 0x000004000000780c */ /* 0x000fc40004741270 */
[----:B------:R-:W-:Y:S02]  /*2dc0*/  SEL R17, R6, 0x3, P4 ;  /* 0x0000000306117807 */ /* 0x000fe40002000000 */
[C---:B------:R-:W-:Y:S01]  /*2dd0*/  ISETP.LT.AND P3, PT, R4.reuse, 0x400, !P0 ;  /* 0x000004000400780c */ /* 0x040fe20004761270 */
[--C-:B------:R-:W-:Y:S01]  /*2de0*/  IMAD R47, R4, 0x40, R19.reuse ;  /* 0x00000040042f7824 */ /* 0x100fe200078e0213 */
[----:B------:R-:W-:Y:S01]  /*2df0*/  ISETP.NE.AND P4, PT, R37, RZ, PT ;  /* 0x000000ff2500720c */ /* 0x000fe20003f85270 */
[--C-:B------:R-:W-:Y:S01]  /*2e00*/  IMAD R37, R0, 0x40, R19.reuse ;  /* 0x0000004000257824 */ /* 0x100fe200078e0213 */
[C---:B------:R-:W-:Y:S01]  /*2e10*/  ISETP.LT.AND P0, PT, R5.reuse, 0x400, !P0 ;  /* 0x000004000500780c */ /* 0x040fe20004701270 */
[----:B------:R-:W-:Y:S01]  /*2e20*/  IMAD R19, R5, 0x40, R19 ;  /* 0x0000004005137824 */ /* 0x000fe200078e0213 */
[----:B------:R-:W-:Y:S02]  /*2e30*/  SEL R7, R7, 0x3, P5 ;  /* 0x0000000307077807 */ /* 0x000fe40002800000 */
[----:B------:R-:W-:Y:S01]  /*2e40*/  SEL R32, R32, 0x3, P6 ;  /* 0x0000000320207807 */ /* 0x000fe20003000000 */
[----:B0-----:R-:W-:Y:S01]  /*2e50*/  IMAD.WIDE R4, R31, 0x4, R2 ;  /* 0x000000041f047825 */ /* 0x001fe200078e0202 */
[----:B------:R-:W-:-:S02]  /*2e60*/  PRMT R0, R16, 0x3340, R17 ;  /* 0x0000334010007816 */ /* 0x000fc40000000011 */
[----:B------:R-:W-:Y:S01]  /*2e70*/  PRMT R29, R7, 0x3340, R32 ;  /* 0x00003340071d7816 */ /* 0x000fe20000000020 */
[--C-:B------:R-:W-:Y:S01]  /*2e80*/  IMAD.WIDE R6, R37, 0x4, R2.reuse ;  /* 0x0000000425067825 */ /* 0x100fe200078e0202 */
[----:B-1----:R0:W-:Y:S01]  /*2e90*/  @P1 STG.E.128 desc[UR6][R4.64], R8 ;  /* 0x0000000804001986 */ /* 0x0021e2000c101d06 */
[----:B------:R-:W-:Y:S02]  /*2ea0*/  IADD3 R18, P1, R28, UR4, RZ ;  /* 0x000000041c127c10 */ /* 0x000fe4000ff3e0ff */
[----:B------:R-:W-:Y:S01]  /*2eb0*/  IMAD.WIDE R16, R47, 0x4, R2 ;  /* 0x000000042f107825 */ /* 0x000fe200078e0202 */
[----:B------:R-:W-:-:S03]  /*2ec0*/  PRMT R39, R39, 0x3340, R40 ;  /* 0x0000334027277816 */ /* 0x000fc60000000028 */
[----:B------:R-:W-:Y:S01]  /*2ed0*/  IMAD.WIDE R2, R19, 0x4, R2 ;  /* 0x0000000413027825 */ /* 0x000fe200078e0202 */
[----:B------:R-:W-:Y:S01]  /*2ee0*/  PRMT R42, R41, 0x3340, R42 ;  /* 0x00003340292a7816 */ /* 0x000fe2000000002a */
[----:B--2---:R0:W-:Y:S01]  /*2ef0*/  @P2 STG.E.128 desc[UR6][R6.64], R12 ;  /* 0x0000000c06002986 */ /* 0x0041e2000c101d06 */
[----:B------:R-:W-:Y:S02]  /*2f00*/  PRMT R43, R43, 0x3340, R46 ;  /* 0x000033402b2b7816 */ /* 0x000fe4000000002e */
[----:B------:R-:W-:Y:S01]  /*2f10*/  PRMT R48, R45, 0x3340, R48 ;  /* 0x000033402d307816 */ /* 0x000fe20000000030 */
[----:B---3--:R0:W-:Y:S01]  /*2f20*/  @P3 STG.E.128 desc[UR6][R16.64], R20 ;  /* 0x0000001410003986 */ /* 0x0081e2000c101d06 */
[----:B------:R-:W-:Y:S02]  /*2f30*/  PRMT R38, R35, 0x3340, R38 ;  /* 0x0000334023267816 */ /* 0x000fe40000000026 */
[----:B------:R-:W-:Y:S01]  /*2f40*/  PRMT R33, R33, 0x3340, R36 ;  /* 0x0000334021217816 */ /* 0x000fe20000000024 */
[----:B----4-:R0:W-:Y:S01]  /*2f50*/  @P0 STG.E.128 desc[UR6][R2.64], R24 ;  /* 0x0000001802000986 */ /* 0x0101e2000c101d06 */
[----:B------:R-:W-:-:S02]  /*2f60*/  LEA.HI.X.SX32 R19, R28, UR5, 0x1, P1 ;  /* 0x000000051c137c11 */ /* 0x000fc400088f0eff */
[----:B------:R-:W-:Y:S02]  /*2f70*/  PRMT R41, R39, 0x5410, R42 ;  /* 0x0000541027297816 */ /* 0x000fe4000000002a */
[----:B------:R-:W-:Y:S02]  /*2f80*/  PRMT R42, R43, 0x5410, R48 ;  /* 0x000054102b2a7816 */ /* 0x000fe40000000030 */
[----:B------:R-:W-:Y:S02]  /*2f90*/  PRMT R40, R33, 0x5410, R38 ;  /* 0x0000541021287816 */ /* 0x000fe40000000026 */
[----:B------:R-:W-:Y:S01]  /*2fa0*/  PRMT R43, R0, 0x5410, R29 ;  /* 0x00005410002b7816 */ /* 0x000fe2000000001d */
[----:B0-----:R-:W-:Y:S06]  /*2fb0*/  @!P4 EXIT ;  /* 0x000000000000c94d */ /* 0x001fec0003800000 */
[----:B------:R-:W-:Y:S01]  /*2fc0*/  STG.E.128 desc[UR6][R18.64], R40 ;  /* 0x0000002812007986 */ /* 0x000fe2000c101d06 */
[----:B------:R-:W-:Y:S05]  /*2fd0*/  EXIT ;  /* 0x000000000000794d */ /* 0x000fea0003800000 */
.L_x_0:
[----:B------:R-:W-:-:S00]  /*2fe0*/  BRA `(.L_x_0) ;  /* 0xfffffffc00fc7947 */ /* 0x000fc0000383ffff */
[----:B------:R-:W-:-:S00]  /*2ff0*/  NOP ;  /* 0x0000000000007918 */ /* 0x000fc00000000000 */
        /* <DEDUP_REMOVED lines=8> */
.L_x_1:


//--------------------- .nv.shared.triton_poi_fused_max_pool2d_with_indices_12 --------------------------
	.section	.nv.shared.triton_poi_fused_max_pool2d_with_indices_12,"aw",@nobits
	.sectionflags	@""
	.align	16
	.zero		1024


//--------------------- .nv.constant0.triton_poi_fused_max_pool2d_with_indices_12 --------------------------
	.section	.nv.constant0.triton_poi_fused_max_pool2d_with_indices_12,"a",@progbits
	.sectionflags	@""
	.align	4
.nv.constant0.triton_poi_fused_max_pool2d_with_indices_12:
	.zero		560
